//
// Generated by NVIDIA NVVM Compiler
//
// Compiler Build ID: CL-36424714
// Cuda compilation tools, release 13.0, V13.0.88
// Based on NVVM 20.0.0
//

.version 9.0
.target sm_100
.address_size 64

	// .globl	_Z21log_likelihood_kernelPfS_S_S_i

.visible .entry _Z21log_likelihood_kernelPfS_S_S_i(
	.param .u64 .ptr .align 1 _Z21log_likelihood_kernelPfS_S_S_i_param_0,
	.param .u64 .ptr .align 1 _Z21log_likelihood_kernelPfS_S_S_i_param_1,
	.param .u64 .ptr .align 1 _Z21log_likelihood_kernelPfS_S_S_i_param_2,
	.param .u64 .ptr .align 1 _Z21log_likelihood_kernelPfS_S_S_i_param_3,
	.param .u32 _Z21log_likelihood_kernelPfS_S_S_i_param_4
)
{
	.reg .pred 	%p<26>;
	.reg .b32 	%r<39>;
	.reg .b32 	%f<201>;
	.reg .b64 	%rd<39>;
	.reg .b64 	%fd<49>;

	ld.param.u64 	%rd21, [_Z21log_likelihood_kernelPfS_S_S_i_param_0];
	ld.param.u64 	%rd22, [_Z21log_likelihood_kernelPfS_S_S_i_param_1];
	ld.param.u64 	%rd23, [_Z21log_likelihood_kernelPfS_S_S_i_param_2];
	ld.param.u64 	%rd24, [_Z21log_likelihood_kernelPfS_S_S_i_param_3];
	ld.param.u32 	%r8, [_Z21log_likelihood_kernelPfS_S_S_i_param_4];
	cvta.to.global.u64 	%rd1, %rd23;
	cvta.to.global.u64 	%rd2, %rd22;
	cvta.to.global.u64 	%rd3, %rd21;
	cvta.to.global.u64 	%rd4, %rd24;
	setp.lt.s32 	%p1, %r8, 1;
	@%p1 bra 	$L__BB0_13;
	and.b32  	%r1, %r8, 1;
	setp.eq.s32 	%p2, %r8, 1;
	mov.b64 	%rd33, 0;
	@%p2 bra 	$L__BB0_5;
	ld.global.f32 	%f199, [%rd1];
	and.b32  	%r9, %r8, 2147483646;
	neg.s32 	%r37, %r9;
	add.s64 	%rd35, %rd2, 4;
	add.s64 	%rd34, %rd3, 4;
$L__BB0_3:
	ld.global.f32 	%f7, [%rd4];
	ld.global.f32 	%f8, [%rd4+4];
	ld.global.f32 	%f9, [%rd34+-4];
	fma.rn.f32 	%f10, %f8, %f9, %f7;
	ld.global.f32 	%f11, [%rd35+-4];
	sub.f32 	%f12, %f11, %f10;
	ld.global.f32 	%f13, [%rd4+8];
	div.rn.f32 	%f14, %f12, %f13;
	cvt.f64.f32 	%fd1, %f14;
	mul.f32 	%f15, %f13, 0f40C90FDB;
	mul.f32 	%f16, %f13, %f15;
	setp.lt.f32 	%p3, %f16, 0f00800000;
	mul.f32 	%f17, %f16, 0f4B000000;
	selp.f32 	%f18, %f17, %f16, %p3;
	selp.f32 	%f19, 0fC1B80000, 0f00000000, %p3;
	mov.b32 	%r10, %f18;
	add.s32 	%r11, %r10, -1059760811;
	and.b32  	%r12, %r11, -8388608;
	sub.s32 	%r13, %r10, %r12;
	mov.b32 	%f20, %r13;
	cvt.rn.f32.s32 	%f21, %r12;
	fma.rn.f32 	%f22, %f21, 0f34000000, %f19;
	add.f32 	%f23, %f20, 0fBF800000;
	fma.rn.f32 	%f24, %f23, 0fBE055027, 0f3E1039F6;
	fma.rn.f32 	%f25, %f24, %f23, 0fBDF8CDCC;
	fma.rn.f32 	%f26, %f25, %f23, 0f3E0F2955;
	fma.rn.f32 	%f27, %f26, %f23, 0fBE2AD8B9;
	fma.rn.f32 	%f28, %f27, %f23, 0f3E4CED0B;
	fma.rn.f32 	%f29, %f28, %f23, 0fBE7FFF22;
	fma.rn.f32 	%f30, %f29, %f23, 0f3EAAAA78;
	fma.rn.f32 	%f31, %f30, %f23, 0fBF000000;
	mul.f32 	%f32, %f23, %f31;
	fma.rn.f32 	%f33, %f32, %f23, %f23;
	fma.rn.f32 	%f34, %f22, 0f3F317218, %f33;
	setp.gt.u32 	%p4, %r10, 2139095039;
	fma.rn.f32 	%f35, %f18, 0f7F800000, 0f7F800000;
	selp.f32 	%f36, %f35, %f34, %p4;
	setp.eq.f32 	%p5, %f18, 0f00000000;
	selp.f32 	%f37, 0fFF800000, %f36, %p5;
	cvt.f64.f32 	%fd2, %f37;
	mul.f64 	%fd3, %fd1, 0dBFE0000000000000;
	mul.f64 	%fd4, %fd3, %fd1;
	fma.rn.f64 	%fd5, %fd2, 0dBFE0000000000000, %fd4;
	div.rn.f64 	%fd6, %fd5, 0d409F400000000000;
	cvt.f64.f32 	%fd7, %f199;
	add.f64 	%fd8, %fd6, %fd7;
	cvt.rn.f32.f64 	%f38, %fd8;
	st.global.f32 	[%rd1], %f38;
	ld.global.f32 	%f39, [%rd4];
	ld.global.f32 	%f40, [%rd4+4];
	ld.global.f32 	%f41, [%rd34];
	fma.rn.f32 	%f42, %f40, %f41, %f39;
	ld.global.f32 	%f43, [%rd35];
	sub.f32 	%f44, %f43, %f42;
	ld.global.f32 	%f45, [%rd4+8];
	div.rn.f32 	%f46, %f44, %f45;
	cvt.f64.f32 	%fd9, %f46;
	mul.f32 	%f47, %f45, 0f40C90FDB;
	mul.f32 	%f48, %f45, %f47;
	setp.lt.f32 	%p6, %f48, 0f00800000;
	mul.f32 	%f49, %f48, 0f4B000000;
	selp.f32 	%f50, %f49, %f48, %p6;
	selp.f32 	%f51, 0fC1B80000, 0f00000000, %p6;
	mov.b32 	%r14, %f50;
	add.s32 	%r15, %r14, -1059760811;
	and.b32  	%r16, %r15, -8388608;
	sub.s32 	%r17, %r14, %r16;
	mov.b32 	%f52, %r17;
	cvt.rn.f32.s32 	%f53, %r16;
	fma.rn.f32 	%f54, %f53, 0f34000000, %f51;
	add.f32 	%f55, %f52, 0fBF800000;
	fma.rn.f32 	%f56, %f55, 0fBE055027, 0f3E1039F6;
	fma.rn.f32 	%f57, %f56, %f55, 0fBDF8CDCC;
	fma.rn.f32 	%f58, %f57, %f55, 0f3E0F2955;
	fma.rn.f32 	%f59, %f58, %f55, 0fBE2AD8B9;
	fma.rn.f32 	%f60, %f59, %f55, 0f3E4CED0B;
	fma.rn.f32 	%f61, %f60, %f55, 0fBE7FFF22;
	fma.rn.f32 	%f62, %f61, %f55, 0f3EAAAA78;
	fma.rn.f32 	%f63, %f62, %f55, 0fBF000000;
	mul.f32 	%f64, %f55, %f63;
	fma.rn.f32 	%f65, %f64, %f55, %f55;
	fma.rn.f32 	%f66, %f54, 0f3F317218, %f65;
	setp.gt.u32 	%p7, %r14, 2139095039;
	fma.rn.f32 	%f67, %f50, 0f7F800000, 0f7F800000;
	selp.f32 	%f68, %f67, %f66, %p7;
	setp.eq.f32 	%p8, %f50, 0f00000000;
	selp.f32 	%f69, 0fFF800000, %f68, %p8;
	cvt.f64.f32 	%fd10, %f69;
	mul.f64 	%fd11, %fd9, 0dBFE0000000000000;
	mul.f64 	%fd12, %fd11, %fd9;
	fma.rn.f64 	%fd13, %fd10, 0dBFE0000000000000, %fd12;
	div.rn.f64 	%fd14, %fd13, 0d409F400000000000;
	cvt.f64.f32 	%fd15, %f38;
	add.f64 	%fd16, %fd14, %fd15;
	cvt.rn.f32.f64 	%f199, %fd16;
	st.global.f32 	[%rd1], %f199;
	add.s32 	%r37, %r37, 2;
	add.s64 	%rd35, %rd35, 8;
	add.s64 	%rd34, %rd34, 8;
	setp.eq.s32 	%p9, %r37, 0;
	@%p9 bra 	$L__BB0_4;
	bra.uni 	$L__BB0_3;
$L__BB0_4:
	cvt.u64.u32 	%rd33, %r9;
$L__BB0_5:
	setp.eq.s32 	%p10, %r1, 0;
	@%p10 bra 	$L__BB0_7;
	ld.global.f32 	%f70, [%rd4];
	ld.global.f32 	%f71, [%rd4+4];
	shl.b64 	%rd26, %rd33, 2;
	add.s64 	%rd27, %rd3, %rd26;
	ld.global.f32 	%f72, [%rd27];
	fma.rn.f32 	%f73, %f71, %f72, %f70;
	add.s64 	%rd28, %rd2, %rd26;
	ld.global.f32 	%f74, [%rd28];
	sub.f32 	%f75, %f74, %f73;
	ld.global.f32 	%f76, [%rd4+8];
	div.rn.f32 	%f77, %f75, %f76;
	cvt.f64.f32 	%fd17, %f77;
	mul.f32 	%f78, %f76, 0f40C90FDB;
	mul.f32 	%f79, %f76, %f78;
	setp.lt.f32 	%p11, %f79, 0f00800000;
	mul.f32 	%f80, %f79, 0f4B000000;
	selp.f32 	%f81, %f80, %f79, %p11;
	selp.f32 	%f82, 0fC1B80000, 0f00000000, %p11;
	mov.b32 	%r19, %f81;
	add.s32 	%r20, %r19, -1059760811;
	and.b32  	%r21, %r20, -8388608;
	sub.s32 	%r22, %r19, %r21;
	mov.b32 	%f83, %r22;
	cvt.rn.f32.s32 	%f84, %r21;
	fma.rn.f32 	%f85, %f84, 0f34000000, %f82;
	add.f32 	%f86, %f83, 0fBF800000;
	fma.rn.f32 	%f87, %f86, 0fBE055027, 0f3E1039F6;
	fma.rn.f32 	%f88, %f87, %f86, 0fBDF8CDCC;
	fma.rn.f32 	%f89, %f88, %f86, 0f3E0F2955;
	fma.rn.f32 	%f90, %f89, %f86, 0fBE2AD8B9;
	fma.rn.f32 	%f91, %f90, %f86, 0f3E4CED0B;
	fma.rn.f32 	%f92, %f91, %f86, 0fBE7FFF22;
	fma.rn.f32 	%f93, %f92, %f86, 0f3EAAAA78;
	fma.rn.f32 	%f94, %f93, %f86, 0fBF000000;
	mul.f32 	%f95, %f86, %f94;
	fma.rn.f32 	%f96, %f95, %f86, %f86;
	fma.rn.f32 	%f97, %f85, 0f3F317218, %f96;
	setp.gt.u32 	%p12, %r19, 2139095039;
	fma.rn.f32 	%f98, %f81, 0f7F800000, 0f7F800000;
	selp.f32 	%f99, %f98, %f97, %p12;
	setp.eq.f32 	%p13, %f81, 0f00000000;
	selp.f32 	%f100, 0fFF800000, %f99, %p13;
	cvt.f64.f32 	%fd18, %f100;
	mul.f64 	%fd19, %fd17, 0dBFE0000000000000;
	mul.f64 	%fd20, %fd19, %fd17;
	fma.rn.f64 	%fd21, %fd18, 0dBFE0000000000000, %fd20;
	div.rn.f64 	%fd22, %fd21, 0d409F400000000000;
	ld.global.f32 	%f101, [%rd1];
	cvt.f64.f32 	%fd23, %f101;
	add.f64 	%fd24, %fd22, %fd23;
	cvt.rn.f32.f64 	%f102, %fd24;
	st.global.f32 	[%rd1], %f102;
$L__BB0_7:
	setp.eq.s32 	%p14, %r8, 1;
	mov.b64 	%rd38, 0;
	@%p14 bra 	$L__BB0_11;
	ld.global.f32 	%f200, [%rd1+4];
	and.b32  	%r23, %r8, 2147483646;
	neg.s32 	%r38, %r23;
	add.s64 	%rd37, %rd2, 4;
	add.s64 	%rd36, %rd3, 4;
$L__BB0_9:
	ld.global.f32 	%f103, [%rd4+12];
	ld.global.f32 	%f104, [%rd4+16];
	ld.global.f32 	%f105, [%rd36+-4];
	fma.rn.f32 	%f106, %f104, %f105, %f103;
	ld.global.f32 	%f107, [%rd37+-4];
	sub.f32 	%f108, %f107, %f106;
	ld.global.f32 	%f109, [%rd4+20];
	div.rn.f32 	%f110, %f108, %f109;
	cvt.f64.f32 	%fd25, %f110;
	mul.f32 	%f111, %f109, 0f40C90FDB;
	mul.f32 	%f112, %f109, %f111;
	setp.lt.f32 	%p15, %f112, 0f00800000;
	mul.f32 	%f113, %f112, 0f4B000000;
	selp.f32 	%f114, %f113, %f112, %p15;
	selp.f32 	%f115, 0fC1B80000, 0f00000000, %p15;
	mov.b32 	%r24, %f114;
	add.s32 	%r25, %r24, -1059760811;
	and.b32  	%r26, %r25, -8388608;
	sub.s32 	%r27, %r24, %r26;
	mov.b32 	%f116, %r27;
	cvt.rn.f32.s32 	%f117, %r26;
	fma.rn.f32 	%f118, %f117, 0f34000000, %f115;
	add.f32 	%f119, %f116, 0fBF800000;
	fma.rn.f32 	%f120, %f119, 0fBE055027, 0f3E1039F6;
	fma.rn.f32 	%f121, %f120, %f119, 0fBDF8CDCC;
	fma.rn.f32 	%f122, %f121, %f119, 0f3E0F2955;
	fma.rn.f32 	%f123, %f122, %f119, 0fBE2AD8B9;
	fma.rn.f32 	%f124, %f123, %f119, 0f3E4CED0B;
	fma.rn.f32 	%f125, %f124, %f119, 0fBE7FFF22;
	fma.rn.f32 	%f126, %f125, %f119, 0f3EAAAA78;
	fma.rn.f32 	%f127, %f126, %f119, 0fBF000000;
	mul.f32 	%f128, %f119, %f127;
	fma.rn.f32 	%f129, %f128, %f119, %f119;
	fma.rn.f32 	%f130, %f118, 0f3F317218, %f129;
	setp.gt.u32 	%p16, %r24, 2139095039;
	fma.rn.f32 	%f131, %f114, 0f7F800000, 0f7F800000;
	selp.f32 	%f132, %f131, %f130, %p16;
	setp.eq.f32 	%p17, %f114, 0f00000000;
	selp.f32 	%f133, 0fFF800000, %f132, %p17;
	cvt.f64.f32 	%fd26, %f133;
	mul.f64 	%fd27, %fd25, 0dBFE0000000000000;
	mul.f64 	%fd28, %fd27, %fd25;
	fma.rn.f64 	%fd29, %fd26, 0dBFE0000000000000, %fd28;
	div.rn.f64 	%fd30, %fd29, 0d409F400000000000;
	cvt.f64.f32 	%fd31, %f200;
	add.f64 	%fd32, %fd30, %fd31;
	cvt.rn.f32.f64 	%f134, %fd32;
	st.global.f32 	[%rd1+4], %f134;
	ld.global.f32 	%f135, [%rd4+12];
	ld.global.f32 	%f136, [%rd4+16];
	ld.global.f32 	%f137, [%rd36];
	fma.rn.f32 	%f138, %f136, %f137, %f135;
	ld.global.f32 	%f139, [%rd37];
	sub.f32 	%f140, %f139, %f138;
	ld.global.f32 	%f141, [%rd4+20];
	div.rn.f32 	%f142, %f140, %f141;
	cvt.f64.f32 	%fd33, %f142;
	mul.f32 	%f143, %f141, 0f40C90FDB;
	mul.f32 	%f144, %f141, %f143;
	setp.lt.f32 	%p18, %f144, 0f00800000;
	mul.f32 	%f145, %f144, 0f4B000000;
	selp.f32 	%f146, %f145, %f144, %p18;
	selp.f32 	%f147, 0fC1B80000, 0f00000000, %p18;
	mov.b32 	%r28, %f146;
	add.s32 	%r29, %r28, -1059760811;
	and.b32  	%r30, %r29, -8388608;
	sub.s32 	%r31, %r28, %r30;
	mov.b32 	%f148, %r31;
	cvt.rn.f32.s32 	%f149, %r30;
	fma.rn.f32 	%f150, %f149, 0f34000000, %f147;
	add.f32 	%f151, %f148, 0fBF800000;
	fma.rn.f32 	%f152, %f151, 0fBE055027, 0f3E1039F6;
	fma.rn.f32 	%f153, %f152, %f151, 0fBDF8CDCC;
	fma.rn.f32 	%f154, %f153, %f151, 0f3E0F2955;
	fma.rn.f32 	%f155, %f154, %f151, 0fBE2AD8B9;
	fma.rn.f32 	%f156, %f155, %f151, 0f3E4CED0B;
	fma.rn.f32 	%f157, %f156, %f151, 0fBE7FFF22;
	fma.rn.f32 	%f158, %f157, %f151, 0f3EAAAA78;
	fma.rn.f32 	%f159, %f158, %f151, 0fBF000000;
	mul.f32 	%f160, %f151, %f159;
	fma.rn.f32 	%f161, %f160, %f151, %f151;
	fma.rn.f32 	%f162, %f150, 0f3F317218, %f161;
	setp.gt.u32 	%p19, %r28, 2139095039;
	fma.rn.f32 	%f163, %f146, 0f7F800000, 0f7F800000;
	selp.f32 	%f164, %f163, %f162, %p19;
	setp.eq.f32 	%p20, %f146, 0f00000000;
	selp.f32 	%f165, 0fFF800000, %f164, %p20;
	cvt.f64.f32 	%fd34, %f165;
	mul.f64 	%fd35, %fd33, 0dBFE0000000000000;
	mul.f64 	%fd36, %fd35, %fd33;
	fma.rn.f64 	%fd37, %fd34, 0dBFE0000000000000, %fd36;
	div.rn.f64 	%fd38, %fd37, 0d409F400000000000;
	cvt.f64.f32 	%fd39, %f134;
	add.f64 	%fd40, %fd38, %fd39;
	cvt.rn.f32.f64 	%f200, %fd40;
	st.global.f32 	[%rd1+4], %f200;
	add.s32 	%r38, %r38, 2;
	add.s64 	%rd37, %rd37, 8;
	add.s64 	%rd36, %rd36, 8;
	setp.ne.s32 	%p21, %r38, 0;
	@%p21 bra 	$L__BB0_9;
	cvt.u64.u32 	%rd38, %r23;
$L__BB0_11:
	setp.eq.s32 	%p22, %r1, 0;
	@%p22 bra 	$L__BB0_13;
	ld.global.f32 	%f166, [%rd4+12];
	ld.global.f32 	%f167, [%rd4+16];
	shl.b64 	%rd30, %rd38, 2;
	add.s64 	%rd31, %rd3, %rd30;
	ld.global.f32 	%f168, [%rd31];
	fma.rn.f32 	%f169, %f167, %f168, %f166;
	add.s64 	%rd32, %rd2, %rd30;
	ld.global.f32 	%f170, [%rd32];
	sub.f32 	%f171, %f170, %f169;
	ld.global.f32 	%f172, [%rd4+20];
	div.rn.f32 	%f173, %f171, %f172;
	cvt.f64.f32 	%fd41, %f173;
	mul.f32 	%f174, %f172, 0f40C90FDB;
	mul.f32 	%f175, %f172, %f174;
	setp.lt.f32 	%p23, %f175, 0f00800000;
	mul.f32 	%f176, %f175, 0f4B000000;
	selp.f32 	%f177, %f176, %f175, %p23;
	selp.f32 	%f178, 0fC1B80000, 0f00000000, %p23;
	mov.b32 	%r33, %f177;
	add.s32 	%r34, %r33, -1059760811;
	and.b32  	%r35, %r34, -8388608;
	sub.s32 	%r36, %r33, %r35;
	mov.b32 	%f179, %r36;
	cvt.rn.f32.s32 	%f180, %r35;
	fma.rn.f32 	%f181, %f180, 0f34000000, %f178;
	add.f32 	%f182, %f179, 0fBF800000;
	fma.rn.f32 	%f183, %f182, 0fBE055027, 0f3E1039F6;
	fma.rn.f32 	%f184, %f183, %f182, 0fBDF8CDCC;
	fma.rn.f32 	%f185, %f184, %f182, 0f3E0F2955;
	fma.rn.f32 	%f186, %f185, %f182, 0fBE2AD8B9;
	fma.rn.f32 	%f187, %f186, %f182, 0f3E4CED0B;
	fma.rn.f32 	%f188, %f187, %f182, 0fBE7FFF22;
	fma.rn.f32 	%f189, %f188, %f182, 0f3EAAAA78;
	fma.rn.f32 	%f190, %f189, %f182, 0fBF000000;
	mul.f32 	%f191, %f182, %f190;
	fma.rn.f32 	%f192, %f191, %f182, %f182;
	fma.rn.f32 	%f193, %f181, 0f3F317218, %f192;
	setp.gt.u32 	%p24, %r33, 2139095039;
	fma.rn.f32 	%f194, %f177, 0f7F800000, 0f7F800000;
	selp.f32 	%f195, %f194, %f193, %p24;
	setp.eq.f32 	%p25, %f177, 0f00000000;
	selp.f32 	%f196, 0fFF800000, %f195, %p25;
	cvt.f64.f32 	%fd42, %f196;
	mul.f64 	%fd43, %fd41, 0dBFE0000000000000;
	mul.f64 	%fd44, %fd43, %fd41;
	fma.rn.f64 	%fd45, %fd42, 0dBFE0000000000000, %fd44;
	div.rn.f64 	%fd46, %fd45, 0d409F400000000000;
	ld.global.f32 	%f197, [%rd1+4];
	cvt.f64.f32 	%fd47, %f197;
	add.f64 	%fd48, %fd46, %fd47;
	cvt.rn.f32.f64 	%f198, %fd48;
	st.global.f32 	[%rd1+4], %f198;
$L__BB0_13:
	ret;

}


// ===== COMPILED SASS (sm_100) =====

	.target	sm_100

	.elftype	@"ET_EXEC"


//--------------------- .note.nv.tkinfo           --------------------------
	.section	.note.nv.tkinfo,"",@"SHT_NOTE"
	.sectionflags	@"SHF_NOTE_NV_TKINFO"
	.tkinfo
        /*0018*/ 	.word	0x00000002
        /*0030*/ 	.string	""
        /*0030*/ 	.string	"ptxas"
        /*0030*/ 	.string	"Cuda compilation tools, release 13.0, V13.0.88"
        /*0030*/ 	.string	"Build cuda_13.0.r13.0/compiler.36424714_0"
        /*0030*/ 	.string	"-arch sm_100 -m 64 "



//--------------------- .note.nv.cuinfo           --------------------------
	.section	.note.nv.cuinfo,"",@"SHT_NOTE"
	.sectionflags	@"SHF_NOTE_NV_CUINFO"
        /*0018*/ 	.short	0x0002
        /*001a*/ 	.short	0x0064
        /*001c*/ 	.short	0x0082
	.zero		2


//--------------------- .nv.info                  --------------------------
	.section	.nv.info,"",@"SHT_CUDA_INFO"
	.align	4


	//----- nvinfo : EIATTR_REGCOUNT
	.align		4
        /*0000*/ 	.byte	0x04, 0x2f
        /*0002*/ 	.short	(.L_1 - .L_0)
	.align		4
.L_0:
        /*0004*/ 	.word	index@(_Z21log_likelihood_kernelPfS_S_S_i)
        /*0008*/ 	.word	0x00000020


	//----- nvinfo : EIATTR_FRAME_SIZE
	.align		4
.L_1:
        /*000c*/ 	.byte	0x04, 0x11
        /*000e*/ 	.short	(.L_3 - .L_2)
	.align		4
.L_2:
        /*0010*/ 	.word	index@($__internal_1_$__cuda_sm3x_div_rn_noftz_f32_slowpath)
        /*0014*/ 	.word	0x00000000


	//----- nvinfo : EIATTR_FRAME_SIZE
	.align		4
.L_3:
        /*0018*/ 	.byte	0x04, 0x11
        /*001a*/ 	.short	(.L_5 - .L_4)
	.align		4
.L_4:
        /*001c*/ 	.word	index@($__internal_0_$__cuda_sm20_div_rn_f64_full)
        /*0020*/ 	.word	0x00000000


	//----- nvinfo : EIATTR_FRAME_SIZE
	.align		4
.L_5:
        /*0024*/ 	.byte	0x04, 0x11
        /*0026*/ 	.short	(.L_7 - .L_6)
	.align		4
.L_6:
        /*0028*/ 	.word	index@(_Z21log_likelihood_kernelPfS_S_S_i)
        /*002c*/ 	.word	0x00000000


	//----- nvinfo : EIATTR_MIN_STACK_SIZE
	.align		4
.L_7:
        /*0030*/ 	.byte	0x04, 0x12
        /*0032*/ 	.short	(.L_9 - .L_8)
	.align		4
.L_8:
        /*0034*/ 	.word	index@(_Z21log_likelihood_kernelPfS_S_S_i)
        /*0038*/ 	.word	0x00000000
.L_9:


//--------------------- .nv.compat                --------------------------
	.section	.nv.compat,"",@"SHT_CUDA_COMPAT_INFO"
	.align	4
        /*0000*/ 	.byte	0x02, 0x09, 0x00, 0x00, 0x02, 0x02, 0x01, 0x00, 0x02, 0x05, 0x05, 0x00, 0x03, 0x07, 0x01, 0x01
        /*0010*/ 	.byte	0x02, 0x03, 0x00, 0x00, 0x02, 0x06, 0x01, 0x00, 0x04, 0x0b, 0x08, 0x00, 0x01, 0x00, 0x00, 0x00
        /*0020*/ 	.byte	0x00, 0x00, 0x00, 0x00


//--------------------- .nv.info._Z21log_likelihood_kernelPfS_S_S_i --------------------------
	.section	.nv.info._Z21log_likelihood_kernelPfS_S_S_i,"",@"SHT_CUDA_INFO"
	.sectionflags	@""
	.align	4


	//----- nvinfo : EIATTR_CUDA_API_VERSION
	.align		4
        /*0000*/ 	.byte	0x04, 0x37
        /*0002*/ 	.short	(.L_11 - .L_10)
.L_10:
        /*0004*/ 	.word	0x00000082


	//----- nvinfo : EIATTR_KPARAM_INFO
	.align		4
.L_11:
        /*0008*/ 	.byte	0x04, 0x17
        /*000a*/ 	.short	(.L_13 - .L_12)
.L_12:
        /*000c*/ 	.word	0x00000000
        /*0010*/ 	.short	0x0004
        /*0012*/ 	.short	0x0020
        /*0014*/ 	.byte	0x00, 0xf0, 0x11, 0x00


	//----- nvinfo : EIATTR_KPARAM_INFO
	.align		4
.L_13:
        /*0018*/ 	.byte	0x04, 0x17
        /*001a*/ 	.short	(.L_15 - .L_14)
.L_14:
        /*001c*/ 	.word	0x00000000
        /*0020*/ 	.short	0x0003
        /*0022*/ 	.short	0x0018
        /*0024*/ 	.byte	0x00, 0xf5, 0x21, 0x00


	//----- nvinfo : EIATTR_KPARAM_INFO
	.align		4
.L_15:
        /*0028*/ 	.byte	0x04, 0x17
        /*002a*/ 	.short	(.L_17 - .L_16)
.L_16:
        /*002c*/ 	.word	0x00000000
        /*0030*/ 	.short	0x0002
        /*0032*/ 	.short	0x0010
        /*0034*/ 	.byte	0x00, 0xf5, 0x21, 0x00


	//----- nvinfo : EIATTR_KPARAM_INFO
	.align		4
.L_17:
        /*0038*/ 	.byte	0x04, 0x17
        /*003a*/ 	.short	(.L_19 - .L_18)
.L_18:
        /*003c*/ 	.word	0x00000000
        /*0040*/ 	.short	0x0001
        /*0042*/ 	.short	0x0008
        /*0044*/ 	.byte	0x00, 0xf5, 0x21, 0x00


	//----- nvinfo : EIATTR_KPARAM_INFO
	.align		4
.L_19:
        /*0048*/ 	.byte	0x04, 0x17
        /*004a*/ 	.short	(.L_21 - .L_20)
.L_20:
        /*004c*/ 	.word	0x00000000
        /*0050*/ 	.short	0x0000
        /*0052*/ 	.short	0x0000
        /*0054*/ 	.byte	0x00, 0xf5, 0x21, 0x00


	//----- nvinfo : EIATTR_SPARSE_MMA_MASK
	.align		4
.L_21:
        /*0058*/ 	.byte	0x03, 0x50
        /*005a*/ 	.short	0x0000


	//----- nvinfo : EIATTR_MAXREG_COUNT
	.align		4
        /*005c*/ 	.byte	0x03, 0x1b
        /*005e*/ 	.short	0x00ff


	//----- nvinfo : EIATTR_MERCURY_ISA_VERSION
	.align		4
        /*0060*/ 	.byte	0x03, 0x5f
        /*0062*/ 	.short	0x0101


	//----- nvinfo : EIATTR_VRC_CTA_INIT_COUNT
	.align		4
        /*0064*/ 	.byte	0x02, 0x4a
	.zero		1
	.zero		1


	//----- nvinfo : EIATTR_EXIT_INSTR_OFFSETS
	.align		4
        /*0068*/ 	.byte	0x04, 0x1c
        /*006a*/ 	.short	(.L_23 - .L_22)


	//   ....[0]....
.L_22:
        /*006c*/ 	.word	0x00000030


	//   ....[1]....
        /*0070*/ 	.word	0x00001cd0


	//   ....[2]....
        /*0074*/ 	.word	0x00002280


	//----- nvinfo : EIATTR_CRS_STACK_SIZE
	.align		4
.L_23:
        /*0078*/ 	.byte	0x04, 0x1e
        /*007a*/ 	.short	(.L_25 - .L_24)
.L_24:
        /*007c*/ 	.word	0x00000000


	//----- nvinfo : EIATTR_CBANK_PARAM_SIZE
	.align		4
.L_25:
        /*0080*/ 	.byte	0x03, 0x19
        /*0082*/ 	.short	0x0024


	//----- nvinfo : EIATTR_PARAM_CBANK
	.align		4
        /*0084*/ 	.byte	0x04, 0x0a
        /*0086*/ 	.short	(.L_27 - .L_26)
	.align		4
.L_26:
        /*0088*/ 	.word	index@(.nv.constant0._Z21log_likelihood_kernelPfS_S_S_i)
        /*008c*/ 	.short	0x0380
        /*008e*/ 	.short	0x0024


	//----- nvinfo : EIATTR_SW_WAR
	.align		4
.L_27:
        /*0090*/ 	.byte	0x04, 0x36
        /*0092*/ 	.short	(.L_29 - .L_28)
.L_28:
        /*0094*/ 	.word	0x00000008
.L_29:


//--------------------- .nv.callgraph             --------------------------
	.section	.nv.callgraph,"",@"SHT_CUDA_CALLGRAPH"
	.align	4
	.sectionentsize	8
	.align		4
        /*0000*/ 	.word	0x00000000
	.align		4
        /*0004*/ 	.word	0xffffffff
	.align		4
        /*0008*/ 	.word	0x00000000
	.align		4
        /*000c*/ 	.word	0xfffffffe
	.align		4
        /*0010*/ 	.word	0x00000000
	.align		4
        /*0014*/ 	.word	0xfffffffd
	.align		4
        /*0018*/ 	.word	0x00000000
	.align		4
        /*001c*/ 	.word	0xfffffffc


//--------------------- .text._Z21log_likelihood_kernelPfS_S_S_i --------------------------
	.section	.text._Z21log_likelihood_kernelPfS_S_S_i,"ax",@progbits
	.align	128
        .global         _Z21log_likelihood_kernelPfS_S_S_i
        .type           _Z21log_likelihood_kernelPfS_S_S_i,@function
        .size           _Z21log_likelihood_kernelPfS_S_S_i,(.L_x_32 - _Z21log_likelihood_kernelPfS_S_S_i)
        .other          _Z21log_likelihood_kernelPfS_S_S_i,@"STO_CUDA_ENTRY STV_DEFAULT"
_Z21log_likelihood_kernelPfS_S_S_i:
.text._Z21log_likelihood_kernelPfS_S_S_i:
[----:B------:R-:W-:Y:S08]  /*0000*/  LDC R1, c[0x0][0x37c] ;  /* 0x0000df00ff017b82 */ /* 0x000ff00000000800 */
[----:B------:R-:W0:Y:S02]  /*0010*/  LDC R0, c[0x0][0x3a0] ;  /* 0x0000e800ff007b82 */ /* 0x000e240000000800 */
[----:B0-----:R-:W-:-:S13]  /*0020*/  ISETP.GE.AND P0, PT, R0, 0x1, PT ;  /* 0x000000010000780c */ /* 0x001fda0003f06270 */
[----:B------:R-:W-:Y:S05]  /*0030*/  @!P0 EXIT ;  /* 0x000000000000894d */ /* 0x000fea0003800000 */
[----:B------:R-:W0:Y:S01]  /*0040*/  LDCU.128 UR12, c[0x0][0x380] ;  /* 0x00007000ff0c77ac */ /* 0x000e220008000c00 */
[C---:B------:R-:W-:Y:S01]  /*0050*/  ISETP.NE.AND P0, PT, R0.reuse, 0x1, PT ;  /* 0x000000010000780c */ /* 0x040fe20003f05270 */
[----:B------:R-:W-:Y:S01]  /*0060*/  IMAD.MOV.U32 R5, RZ, RZ, 0x409f4000 ;  /* 0x409f4000ff057424 */ /* 0x000fe200078e00ff */
[----:B------:R-:W-:Y:S01]  /*0070*/  LOP3.LUT R4, R0, 0x1, RZ, 0xc0, !PT ;  /* 0x0000000100047812 */ /* 0x000fe200078ec0ff */
[----:B------:R-:W-:Y:S01]  /*0080*/  UMOV UR8, 0x4 ;  /* 0x0000000400087882 */ /* 0x000fe20000000000 */
[----:B------:R-:W-:Y:S01]  /*0090*/  UMOV UR9, 0x0 ;  /* 0x0000000000097882 */ /* 0x000fe20000000000 */
[----:B------:R-:W1:Y:S01]  /*00a0*/  LDCU.64 UR16, c[0x0][0x358] ;  /* 0x00006b00ff1077ac */ /* 0x000e620008000a00 */
[----:B------:R-:W-:Y:S01]  /*00b0*/  CS2R R8, SRZ ;  /* 0x0000000000087805 */ /* 0x000fe2000001ff00 */
[----:B------:R-:W-:Y:S01]  /*00c0*/  UMOV UR6, URZ ;  /* 0x000000ff00067c82 */ /* 0x000fe20008000000 */
[----:B0-----:R-:W-:Y:S02]  /*00d0*/  UIMAD.WIDE.U32 UR4, UR14, 0x1, UR8 ;  /* 0x000000010e0478a5 */ /* 0x001fe4000f8e0008 */
[----:B------:R-:W-:-:S03]  /*00e0*/  UIMAD.WIDE.U32 UR8, UR12, 0x1, UR8 ;  /* 0x000000010c0878a5 */ /* 0x000fc6000f8e0008 */
[----:B------:R-:W-:Y:S09]  /*00f0*/  @!P0 BRA `(.L_x_0) ;  /* 0x0000000800c08947 */ /* 0x000ff20003800000 */
[----:B------:R-:W1:Y:S02]  /*0100*/  LDC.64 R2, c[0x0][0x390] ;  /* 0x0000e400ff027b82 */ /* 0x000e640000000a00 */
[----:B-1----:R0:W5:Y:S01]  /*0110*/  LDG.E R9, desc[UR16][R2.64] ;  /* 0x0000001002097981 */ /* 0x002162000c1e1900 */
[----:B------:R-:W-:Y:S01]  /*0120*/  UIADD3 UR10, UPT, UPT, UR5, UR15, URZ ;  /* 0x0000000f050a7290 */ /* 0x000fe2000fffe0ff */
[----:B------:R-:W-:Y:S01]  /*0130*/  IMAD.U32 R6, RZ, RZ, UR4 ;  /* 0x00000004ff067e24 */ /* 0x000fe2000f8e00ff */
[----:B------:R-:W-:Y:S01]  /*0140*/  UIADD3 UR7, UPT, UPT, UR9, UR13, URZ ;  /* 0x0000000d09077290 */ /* 0x000fe2000fffe0ff */
[----:B------:R-:W-:Y:S01]  /*0150*/  LOP3.LUT R8, R0, 0x7ffffffe, RZ, 0xc0, !PT ;  /* 0x7ffffffe00087812 */ /* 0x000fe200078ec0ff */
[----:B------:R-:W-:Y:S01]  /*0160*/  IMAD.U32 R10, RZ, RZ, UR8 ;  /* 0x00000008ff0a7e24 */ /* 0x000fe2000f8e00ff */
[----:B------:R-:W-:Y:S01]  /*0170*/  MOV R7, UR5 ;  /* 0x0000000500077c02 */ /* 0x000fe20008000f00 */
[----:B------:R-:W-:Y:S01]  /*0180*/  IMAD.U32 R11, RZ, RZ, UR9 ;  /* 0x00000009ff0b7e24 */ /* 0x000fe2000f8e00ff */
[----:B------:R-:W-:Y:S01]  /*0190*/  MOV R18, R6 ;  /* 0x0000000600127202 */ /* 0x000fe20000000f00 */
[----:B------:R-:W-:Y:S01]  /*01a0*/  IMAD.MOV.U32 R20, RZ, RZ, R10 ;  /* 0x000000ffff147224 */ /* 0x000fe200078e000a */
[----:B------:R-:W-:Y:S01]  /*01b0*/  MOV R19, UR10 ;  /* 0x0000000a00137c02 */ /* 0x000fe20008000f00 */
[----:B------:R-:W-:-:S02]  /*01c0*/  IMAD.MOV R7, RZ, RZ, -R8 ;  /* 0x000000ffff077224 */ /* 0x000fc400078e0a08 */
[----:B0-----:R-:W-:-:S07]  /*01d0*/  IMAD.U32 R21, RZ, RZ, UR7 ;  /* 0x00000007ff157e24 */ /* 0x001fce000f8e00ff */
.L_x_5:
[----:B0-----:R-:W0:Y:S01]  /*01e0*/  LDC.64 R2, c[0x0][0x398] ;  /* 0x0000e600ff027b82 */ /* 0x001e220000000a00 */
[----:B------:R-:W2:Y:S04]  /*01f0*/  LDG.E R6, desc[UR16][R20.64+-0x4] ;  /* 0xfffffc1014067981 */ /* 0x000ea8000c1e1900 */
[----:B------:R-:W3:Y:S04]  /*0200*/  LDG.E R13, desc[UR16][R18.64+-0x4] ;  /* 0xfffffc10120d7981 */ /* 0x000ee8000c1e1900 */
[----:B0-----:R-:W4:Y:S04]  /*0210*/  LDG.E R14, desc[UR16][R2.64+0x8] ;  /* 0x00000810020e7981 */ /* 0x001f28000c1e1900 */
[----:B------:R-:W2:Y:S04]  /*0220*/  LDG.E R0, desc[UR16][R2.64] ;  /* 0x0000001002007981 */ /* 0x000ea8000c1e1900 */
[----:B------:R-:W2:Y:S01]  /*0230*/  LDG.E R11, desc[UR16][R2.64+0x4] ;  /* 0x00000410020b7981 */ /* 0x000ea2000c1e1900 */
[----:B----4-:R-:W0:Y:S01]  /*0240*/  MUFU.RCP R15, R14 ;  /* 0x0000000e000f7308 */ /* 0x010e220000001000 */
[----:B--2---:R-:W-:-:S04]  /*0250*/  FFMA R0, R11, R6, R0 ;  /* 0x000000060b007223 */ /* 0x004fc80000000000 */
[----:B---3--:R-:W-:-:S04]  /*0260*/  FADD R0, -R0, R13 ;  /* 0x0000000d00007221 */ /* 0x008fc80000000100 */
[----:B------:R-:W1:Y:S01]  /*0270*/  FCHK P0, R0, R14 ;  /* 0x0000000e00007302 */ /* 0x000e620000000000 */
[----:B0-----:R-:W-:-:S04]  /*0280*/  FFMA R6, -R14, R15, 1 ;  /* 0x3f8000000e067423 */ /* 0x001fc8000000010f */
[----:B------:R-:W-:-:S04]  /*0290*/  FFMA R15, R15, R6, R15 ;  /* 0x000000060f0f7223 */ /* 0x000fc8000000000f */
[----:B------:R-:W-:-:S04]  /*02a0*/  FFMA R10, R0, R15, RZ ;  /* 0x0000000f000a7223 */ /* 0x000fc800000000ff */
[----:B------:R-:W-:-:S04]  /*02b0*/  FFMA R2, -R14, R10, R0 ;  /* 0x0000000a0e027223 */ /* 0x000fc80000000100 */
[----:B------:R-:W-:Y:S01]  /*02c0*/  FFMA R10, R15, R2, R10 ;  /* 0x000000020f0a7223 */ /* 0x000fe2000000000a */
[----:B-1----:R-:W-:Y:S06]  /*02d0*/  @!P0 BRA `(.L_x_1) ;  /* 0x0000000000088947 */ /* 0x002fec0003800000 */
[----:B------:R-:W-:-:S07]  /*02e0*/  MOV R2, 0x300 ;  /* 0x0000030000027802 */ /* 0x000fce0000000f00 */
[----:B-----5:R-:W-:Y:S05]  /*02f0*/  CALL.REL.NOINC `($__internal_1_$__cuda_sm3x_div_rn_noftz_f32_slowpath) ;  /* 0x00000024005c7944 */ /* 0x020fea0003c00000 */
.L_x_1:
[C---:B------:R-:W-:Y:S01]  /*0300*/  FMUL R3, R14.reuse, 6.2831854820251464844 ;  /* 0x40c90fdb0e037820 */ /* 0x040fe20000400000 */
[----:B------:R-:W-:Y:S01]  /*0310*/  HFMA2 R11, -RZ, RZ, 1.5048828125, 33.21875 ;  /* 0x3e055027ff0b7431 */ /* 0x000fe200000001ff */
[----:B------:R-:W0:Y:S01]  /*0320*/  MUFU.RCP64H R13, 2000 ;  /* 0x409f4000000d7908 */ /* 0x000e220000001800 */
[----:B------:R-:W-:Y:S01]  /*0330*/  MOV R23, 0x7f800000 ;  /* 0x7f80000000177802 */ /* 0x000fe20000000f00 */
[----:B------:R-:W-:-:S05]  /*0340*/  FMUL R0, R14, R3 ;  /* 0x000000030e007220 */ /* 0x000fca0000400000 */
[----:B------:R-:W-:-:S13]  /*0350*/  FSETP.GEU.AND P0, PT, R0, 1.175494350822287508e-38, PT ;  /* 0x008000000000780b */ /* 0x000fda0003f0e000 */
[----:B------:R-:W-:-:S05]  /*0360*/  @!P0 FMUL R0, R0, 8388608 ;  /* 0x4b00000000008820 */ /* 0x000fca0000400000 */
[----:B------:R-:W-:-:S04]  /*0370*/  IADD3 R2, PT, PT, R0, -0x3f2aaaab, RZ ;  /* 0xc0d5555500027810 */ /* 0x000fc80007ffe0ff */
[----:B------:R-:W-:Y:S01]  /*0380*/  LOP3.LUT R3, R2, 0xff800000, RZ, 0xc0, !PT ;  /* 0xff80000002037812 */ /* 0x000fe200078ec0ff */
[----:B------:R-:W-:-:S03]  /*0390*/  IMAD.MOV.U32 R2, RZ, RZ, 0x0 ;  /* 0x00000000ff027424 */ /* 0x000fc600078e00ff */
[----:B------:R-:W-:Y:S01]  /*03a0*/  I2FP.F32.S32 R12, R3 ;  /* 0x00000003000c7245 */ /* 0x000fe20000201400 */
[----:B------:R-:W-:Y:S01]  /*03b0*/  IMAD.IADD R6, R0, 0x1, -R3 ;  /* 0x0000000100067824 */ /* 0x000fe200078e0a03 */
[----:B------:R-:W-:-:S03]  /*03c0*/  MOV R3, 0x409f4000 ;  /* 0x409f400000037802 */ /* 0x000fc60000000f00 */
[----:B------:R-:W-:-:S04]  /*03d0*/  FADD R6, R6, -1 ;  /* 0xbf80000006067421 */ /* 0x000fc80000000000 */
[----:B------:R-:W-:-:S04]  /*03e0*/  FFMA R11, R6, -R11, 0.14084610342979431152 ;  /* 0x3e1039f6060b7423 */ /* 0x000fc8000000080b */
[----:B------:R-:W-:-:S04]  /*03f0*/  FFMA R11, R6, R11, -0.12148627638816833496 ;  /* 0xbdf8cdcc060b7423 */ /* 0x000fc8000000000b */
[----:B------:R-:W-:-:S04]  /*0400*/  FFMA R11, R6, R11, 0.13980610668659210205 ;  /* 0x3e0f2955060b7423 */ /* 0x000fc8000000000b */
[----:B------:R-:W-:-:S04]  /*0410*/  FFMA R11, R6, R11, -0.16684235632419586182 ;  /* 0xbe2ad8b9060b7423 */ /* 0x000fc8000000000b */
[----:B------:R-:W-:-:S04]  /*0420*/  FFMA R11, R6, R11, 0.20012299716472625732 ;  /* 0x3e4ced0b060b7423 */ /* 0x000fc8000000000b */
[----:B------:R-:W-:-:S04]  /*0430*/  FFMA R11, R6, R11, -0.24999669194221496582 ;  /* 0xbe7fff22060b7423 */ /* 0x000fc8000000000b */
[----:B------:R-:W-:Y:S01]  /*0440*/  FFMA R15, R6, R11, 0.33333182334899902344 ;  /* 0x3eaaaa78060f7423 */ /* 0x000fe2000000000b */
[----:B------:R-:W-:Y:S02]  /*0450*/  FSEL R11, RZ, -23, P0 ;  /* 0xc1b80000ff0b7808 */ /* 0x000fe40000000000 */
[----:B------:R-:W-:Y:S01]  /*0460*/  ISETP.GT.U32.AND P0, PT, R0, 0x7f7fffff, PT ;  /* 0x7f7fffff0000780c */ /* 0x000fe20003f04070 */
[----:B------:R-:W-:Y:S02]  /*0470*/  FFMA R15, R6, R15, -0.5 ;  /* 0xbf000000060f7423 */ /* 0x000fe4000000000f */
[----:B------:R-:W-:Y:S01]  /*0480*/  FFMA R16, R12, 1.1920928955078125e-07, R11 ;  /* 0x340000000c107823 */ /* 0x000fe2000000000b */
[----:B------:R-:W-:Y:S02]  /*0490*/  IMAD.MOV.U32 R12, RZ, RZ, 0x1 ;  /* 0x00000001ff0c7424 */ /* 0x000fe400078e00ff */
[C---:B------:R-:W-:Y:S01]  /*04a0*/  FMUL R17, R6.reuse, R15 ;  /* 0x0000000f06117220 */ /* 0x040fe20000400000 */
[----:B------:R-:W1:Y:S03]  /*04b0*/  F2F.F64.F32 R10, R10 ;  /* 0x0000000a000a7310 */ /* 0x000e660000201800 */
[----:B------:R-:W-:Y:S01]  /*04c0*/  FFMA R17, R6, R17, R6 ;  /* 0x0000001106117223 */ /* 0x000fe20000000006 */
[----:B0-----:R-:W-:-:S03]  /*04d0*/  DFMA R14, R12, -R2, 1 ;  /* 0x3ff000000c0e742b */ /* 0x001fc60000000802 */
[----:B------:R-:W-:Y:S01]  /*04e0*/  FFMA R16, R16, 0.69314718246459960938, R17 ;  /* 0x3f31721810107823 */ /* 0x000fe20000000011 */
[C---:B------:R-:W-:Y:S01]  /*04f0*/  @P0 FFMA R16, R0.reuse, R23, +INF ;  /* 0x7f80000000100423 */ /* 0x040fe20000000017 */
[----:B------:R-:W-:-:S03]  /*0500*/  FSETP.NEU.AND P0, PT, R0, RZ, PT ;  /* 0x000000ff0000720b */ /* 0x000fc60003f0d000 */
[----:B------:R-:W-:Y:S01]  /*0510*/  DFMA R14, R14, R14, R14 ;  /* 0x0000000e0e0e722b */ /* 0x000fe2000000000e */
[----:B------:R-:W-:Y:S01]  /*0520*/  FSEL R0, R16, -INF , P0 ;  /* 0xff80000010007808 */ /* 0x000fe20000000000 */
[----:B-1----:R-:W-:-:S06]  /*0530*/  DMUL R16, R10, -0.5 ;  /* 0xbfe000000a107828 */ /* 0x002fcc0000000000 */
[----:B------:R-:W-:Y:S01]  /*0540*/  DFMA R14, R12, R14, R12 ;  /* 0x0000000e0c0e722b */ /* 0x000fe2000000000c */
[----:B------:R-:W0:Y:S01]  /*0550*/  F2F.F64.F32 R12, R0 ;  /* 0x00000000000c7310 */ /* 0x000e220000201800 */
[----:B------:R-:W-:-:S06]  /*0560*/  DMUL R16, R10, R16 ;  /* 0x000000100a107228 */ /* 0x000fcc0000000000 */
[----:B------:R-:W-:-:S08]  /*0570*/  DFMA R2, R14, -R2, 1 ;  /* 0x3ff000000e02742b */ /* 0x000fd00000000802 */
[----:B------:R-:W-:Y:S02]  /*0580*/  DFMA R2, R14, R2, R14 ;  /* 0x000000020e02722b */ /* 0x000fe4000000000e */
[----:B0-----:R-:W-:-:S08]  /*0590*/  DFMA R16, R12, -0.5, R16 ;  /* 0xbfe000000c10782b */ /* 0x001fd00000000010 */
[----:B------:R-:W-:Y:S02]  /*05a0*/  DMUL R10, R16, R2 ;  /* 0x00000002100a7228 */ /* 0x000fe40000000000 */
[----:B------:R-:W-:-:S06]  /*05b0*/  FSETP.GEU.AND P1, PT, |R17|, 6.5827683646048100446e-37, PT ;  /* 0x036000001100780b */ /* 0x000fcc0003f2e200 */
[----:B------:R-:W-:-:S08]  /*05c0*/  DFMA R12, R10, -2000, R16 ;  /* 0xc09f40000a0c782b */ /* 0x000fd00000000010 */
[----:B------:R-:W-:-:S10]  /*05d0*/  DFMA R2, R2, R12, R10 ;  /* 0x0000000c0202722b */ /* 0x000fd4000000000a */
[----:B------:R-:W-:-:S05]  /*05e0*/  FFMA R6, RZ, 4.9765625, R3 ;  /* 0x409f4000ff067823 */ /* 0x000fca0000000003 */
[----:B------:R-:W-:-:S13]  /*05f0*/  FSETP.GT.AND P0, PT, |R6|, 1.469367938527859385e-39, PT ;  /* 0x001000000600780b */ /* 0x000fda0003f04200 */
[----:B------:R-:W-:Y:S05]  /*0600*/  @P0 BRA P1, `(.L_x_2) ;  /* 0x0000000000180947 */ /* 0x000fea0000800000 */
[----:B------:R-:W-:Y:S01]  /*0610*/  IMAD.MOV.U32 R12, RZ, RZ, R16 ;  /* 0x000000ffff0c7224 */ /* 0x000fe200078e0010 */
[----:B------:R-:W-:Y:S02]  /*0620*/  MOV R13, R17 ;  /* 0x00000011000d7202 */ /* 0x000fe40000000f00 */
[----:B------:R-:W-:-:S07]  /*0630*/  MOV R6, 0x650 ;  /* 0x0000065000067802 */ /* 0x000fce0000000f00 */
[----:B-----5:R-:W-:Y:S05]  /*0640*/  CALL.REL.NOINC `($__internal_0_$__cuda_sm20_div_rn_f64_full) ;  /* 0x0000001c00107944 */ /* 0x020fea0003c00000 */
[----:B------:R-:W-:Y:S01]  /*0650*/  IMAD.MOV.U32 R2, RZ, RZ, R0 ;  /* 0x000000ffff027224 */ /* 0x000fe200078e0000 */
[----:B------:R-:W-:-:S07]  /*0660*/  MOV R3, R11 ;  /* 0x0000000b00037202 */ /* 0x000fce0000000f00 */
.L_x_2:
[----:B-----5:R-:W0:Y:S01]  /*0670*/  F2F.F64.F32 R10, R9 ;  /* 0x00000009000a7310 */ /* 0x020e220000201800 */
[----:B------:R-:W1:Y:S08]  /*0680*/  LDC.64 R12, c[0x0][0x390] ;  /* 0x0000e400ff0c7b82 */ /* 0x000e700000000a00 */
[----:B------:R-:W2:Y:S01]  /*0690*/  LDC.64 R16, c[0x0][0x398] ;  /* 0x0000e600ff107b82 */ /* 0x000ea20000000a00 */
[----:B0-----:R-:W-:-:S06]  /*06a0*/  DADD R10, R10, R2 ;  /* 0x000000000a0a7229 */ /* 0x001fcc0000000002 */
[----:B------:R-:W1:Y:S02]  /*06b0*/  F2F.F32.F64 R25, R10 ;  /* 0x0000000a00197310 */ /* 0x000e640000301000 */
[----:B-1----:R0:W-:Y:S04]  /*06c0*/  STG.E desc[UR16][R12.64], R25 ;  /* 0x000000190c007986 */ /* 0x0021e8000c101910 */
[----:B--2---:R-:W2:Y:S04]  /*06d0*/  LDG.E R14, desc[UR16][R16.64+0x8] ;  /* 0x00000810100e7981 */ /* 0x004ea8000c1e1900 */
[----:B------:R-:W3:Y:S04]  /*06e0*/  LDG.E R0, desc[UR16][R16.64] ;  /* 0x0000001010007981 */ /* 0x000ee8000c1e1900 */
[----:B------:R-:W3:Y:S04]  /*06f0*/  LDG.E R3, desc[UR16][R16.64+0x4] ;  /* 0x0000041010037981 */ /* 0x000ee8000c1e1900 */
[----:B------:R-:W3:Y:S04]  /*0700*/  LDG.E R2, desc[UR16][R20.64] ;  /* 0x0000001014027981 */ /* 0x000ee8000c1e1900 */
[----:B------:R-:W4:Y:S01]  /*0710*/  LDG.E R15, desc[UR16][R18.64] ;  /* 0x00000010120f7981 */ /* 0x000f22000c1e1900 */
[----:B--2---:R-:W1:Y:S01]  /*0720*/  MUFU.RCP R9, R14 ;  /* 0x0000000e00097308 */ /* 0x004e620000001000 */
[----:B---3--:R-:W-:-:S04]  /*0730*/  FFMA R0, R3, R2, R0 ;  /* 0x0000000203007223 */ /* 0x008fc80000000000 */
[----:B----4-:R-:W-:Y:S01]  /*0740*/  FADD R0, -R0, R15 ;  /* 0x0000000f00007221 */ /* 0x010fe20000000100 */
[----:B-1----:R-:W-:-:S03]  /*0750*/  FFMA R2, -R14, R9, 1 ;  /* 0x3f8000000e027423 */ /* 0x002fc60000000109 */
[----:B------:R-:W1:Y:S01]  /*0760*/  FCHK P0, R0, R14 ;  /* 0x0000000e00007302 */ /* 0x000e620000000000 */
[----:B------:R-:W-:-:S04]  /*0770*/  FFMA R9, R9, R2, R9 ;  /* 0x0000000209097223 */ /* 0x000fc80000000009 */
[----:B------:R-:W-:-:S04]  /*0780*/  FFMA R10, R0, R9, RZ ;  /* 0x00000009000a7223 */ /* 0x000fc800000000ff */
[----:B------:R-:W-:-:S04]  /*0790*/  FFMA R2, -R14, R10, R0 ;  /* 0x0000000a0e027223 */ /* 0x000fc80000000100 */
[----:B------:R-:W-:Y:S01]  /*07a0*/  FFMA R10, R9, R2, R10 ;  /* 0x00000002090a7223 */ /* 0x000fe2000000000a */
[----:B01----:R-:W-:Y:S06]  /*07b0*/  @!P0 BRA `(.L_x_3) ;  /* 0x0000000000088947 */ /* 0x003fec0003800000 */
[----:B------:R-:W-:-:S07]  /*07c0*/  MOV R2, 0x7e0 ;  /* 0x000007e000027802 */ /* 0x000fce0000000f00 */
[----:B------:R-:W-:Y:S05]  /*07d0*/  CALL.REL.NOINC `($__internal_1_$__cuda_sm3x_div_rn_noftz_f32_slowpath) ;  /* 0x0000002000247944 */ /* 0x000fea0003c00000 */
.L_x_3:
[C---:B------:R-:W-:Y:S01]  /*07e0*/  FMUL R3, R14.reuse, 6.2831854820251464844 ;  /* 0x40c90fdb0e037820 */ /* 0x040fe20000400000 */
[----:B------:R-:W-:Y:S01]  /*07f0*/  IMAD.MOV.U32 R9, RZ, RZ, 0x3e055027 ;  /* 0x3e055027ff097424 */ /* 0x000fe200078e00ff */
[----:B------:R-:W0:Y:S01]  /*0800*/  MUFU.RCP64H R13, 2000 ;  /* 0x409f4000000d7908 */ /* 0x000e220000001800 */
[----:B------:R-:W-:Y:S02]  /*0810*/  IMAD.MOV.U32 R17, RZ, RZ, 0x7f800000 ;  /* 0x7f800000ff117424 */ /* 0x000fe400078e00ff */
[----:B------:R-:W-:-:S05]  /*0820*/  FMUL R0, R14, R3 ;  /* 0x000000030e007220 */ /* 0x000fca0000400000 */
[----:B------:R-:W-:-:S13]  /*0830*/  FSETP.GEU.AND P0, PT, R0, 1.175494350822287508e-38, PT ;  /* 0x008000000000780b */ /* 0x000fda0003f0e000 */
[----:B------:R-:W-:-:S04]  /*0840*/  @!P0 FMUL R0, R0, 8388608 ;  /* 0x4b00000000008820 */ /* 0x000fc80000400000 */
[----:B------:R-:W-:-:S05]  /*0850*/  VIADD R2, R0, 0xc0d55555 ;  /* 0xc0d5555500027836 */ /* 0x000fca0000000000 */
[----:B------:R-:W-:Y:S02]  /*0860*/  LOP3.LUT R3, R2, 0xff800000, RZ, 0xc0, !PT ;  /* 0xff80000002037812 */ /* 0x000fe400078ec0ff */
[----:B------:R-:W-:Y:S02]  /*0870*/  MOV R2, 0x0 ;  /* 0x0000000000027802 */ /* 0x000fe40000000f00 */
[-C--:B------:R-:W-:Y:S02]  /*0880*/  IADD3 R6, PT, PT, R0, -R3.reuse, RZ ;  /* 0x8000000300067210 */ /* 0x080fe40007ffe0ff */
[----:B------:R-:W-:Y:S01]  /*0890*/  I2FP.F32.S32 R12, R3 ;  /* 0x00000003000c7245 */ /* 0x000fe20000201400 */
[----:B------:R-:W-:Y:S02]  /*08a0*/  IMAD.MOV.U32 R3, RZ, RZ, 0x409f4000 ;  /* 0x409f4000ff037424 */ /* 0x000fe400078e00ff */
        /* <DEDUP_REMOVED lines=12> */
[----:B------:R-:W-:Y:S01]  /*0970*/  MOV R12, 0x1 ;  /* 0x00000001000c7802 */ /* 0x000fe20000000f00 */
[----:B------:R-:W-:-:S04]  /*0980*/  FMUL R11, R6, R11 ;  /* 0x0000000b060b7220 */ /* 0x000fc80000400000 */
[----:B------:R-:W-:Y:S01]  /*0990*/  FFMA R6, R6, R11, R6 ;  /* 0x0000000b06067223 */ /* 0x000fe20000000006 */
[----:B0-----:R-:W-:Y:S01]  /*09a0*/  DFMA R14, R12, -R2, 1 ;  /* 0x3ff000000c0e742b */ /* 0x001fe20000000802 */
[----:B------:R-:W0:Y:S02]  /*09b0*/  F2F.F64.F32 R10, R10 ;  /* 0x0000000a000a7310 */ /* 0x000e240000201800 */
[----:B------:R-:W-:Y:S01]  /*09c0*/  FFMA R6, R9, 0.69314718246459960938, R6 ;  /* 0x3f31721809067823 */ /* 0x000fe20000000006 */
[C---:B------:R-:W-:Y:S01]  /*09d0*/  @P0 FFMA R6, R0.reuse, R17, +INF ;  /* 0x7f80000000060423 */ /* 0x040fe20000000011 */
[----:B------:R-:W-:-:S03]  /*09e0*/  FSETP.NEU.AND P0, PT, R0, RZ, PT ;  /* 0x000000ff0000720b */ /* 0x000fc60003f0d000 */
[----:B------:R-:W-:Y:S01]  /*09f0*/  DFMA R14, R14, R14, R14 ;  /* 0x0000000e0e0e722b */ /* 0x000fe2000000000e */
[----:B------:R-:W-:-:S07]  /*0a00*/  FSEL R6, R6, -INF , P0 ;  /* 0xff80000006067808 */ /* 0x000fce0000000000 */
[----:B------:R-:W-:Y:S02]  /*0a10*/  DFMA R14, R12, R14, R12 ;  /* 0x0000000e0c0e722b */ /* 0x000fe4000000000c */
[----:B0-----:R-:W-:Y:S01]  /*0a20*/  DMUL R16, R10, -0.5 ;  /* 0xbfe000000a107828 */ /* 0x001fe20000000000 */
[----:B------:R-:W0:Y:S05]  /*0a30*/  F2F.F64.F32 R12, R6 ;  /* 0x00000006000c7310 */ /* 0x000e2a0000201800 */
[----:B------:R-:W-:Y:S02]  /*0a40*/  DFMA R2, R14, -R2, 1 ;  /* 0x3ff000000e02742b */ /* 0x000fe40000000802 */
[----:B------:R-:W-:-:S06]  /*0a50*/  DMUL R16, R10, R16 ;  /* 0x000000100a107228 */ /* 0x000fcc0000000000 */
        /* <DEDUP_REMOVED lines=9> */
[----:B------:R-:W-:-:S07]  /*0af0*/  MOV R6, 0xb10 ;  /* 0x00000b1000067802 */ /* 0x000fce0000000f00 */
[----:B------:R-:W-:Y:S05]  /*0b00*/  CALL.REL.NOINC `($__internal_0_$__cuda_sm20_div_rn_f64_full) ;  /* 0x0000001400e07944 */ /* 0x000fea0003c00000 */
[----:B------:R-:W-:Y:S01]  /*0b10*/  MOV R2, R0 ;  /* 0x0000000000027202 */ /* 0x000fe20000000f00 */
[----:B------:R-:W-:-:S07]  /*0b20*/  IMAD.MOV.U32 R3, RZ, RZ, R11 ;  /* 0x000000ffff037224 */ /* 0x000fce00078e000b */
.L_x_4:
[----:B------:R-:W0:Y:S01]  /*0b30*/  F2F.F64.F32 R10, R25 ;  /* 0x00000019000a7310 */ /* 0x000e220000201800 */
[----:B------:R-:W1:Y:S01]  /*0b40*/  LDC.64 R12, c[0x0][0x390] ;  /* 0x0000e400ff0c7b82 */ /* 0x000e620000000a00 */
[----:B------:R-:W-:Y:S02]  /*0b50*/  IADD3 R7, PT, PT, R7, 0x2, RZ ;  /* 0x0000000207077810 */ /* 0x000fe40007ffe0ff */
[----:B------:R-:W-:Y:S02]  /*0b60*/  IADD3 R18, P1, PT, R18, 0x8, RZ ;  /* 0x0000000812127810 */ /* 0x000fe40007f3e0ff */
[----:B------:R-:W-:Y:S02]  /*0b70*/  ISETP.NE.AND P0, PT, R7, RZ, PT ;  /* 0x000000ff0700720c */ /* 0x000fe40003f05270 */
[----:B------:R-:W-:Y:S01]  /*0b80*/  IADD3 R20, P2, PT, R20, 0x8, RZ ;  /* 0x0000000814147810 */ /* 0x000fe20007f5e0ff */
[----:B------:R-:W-:-:S03]  /*0b90*/  IMAD.X R19, RZ, RZ, R19, P1 ;  /* 0x000000ffff137224 */ /* 0x000fc600008e0613 */
[----:B------:R-:W-:Y:S01]  /*0ba0*/  IADD3.X R21, PT, PT, RZ, R21, RZ, P2, !PT ;  /* 0x00000015ff157210 */ /* 0x000fe200017fe4ff */
[----:B0-----:R-:W-:-:S06]  /*0bb0*/  DADD R10, R10, R2 ;  /* 0x000000000a0a7229 */ /* 0x001fcc0000000002 */
[----:B------:R-:W1:Y:S02]  /*0bc0*/  F2F.F32.F64 R9, R10 ;  /* 0x0000000a00097310 */ /* 0x000e640000301000 */
[----:B-1----:R0:W-:Y:S01]  /*0bd0*/  STG.E desc[UR16][R12.64], R9 ;  /* 0x000000090c007986 */ /* 0x0021e2000c101910 */
[----:B------:R-:W-:Y:S05]  /*0be0*/  @P0 BRA `(.L_x_5) ;  /* 0xfffffff4007c0947 */ /* 0x000fea000383ffff */
[----:B0-----:R-:W-:-:S07]  /*0bf0*/  IMAD.MOV.U32 R9, RZ, RZ, RZ ;  /* 0x000000ffff097224 */ /* 0x001fce00078e00ff */
.L_x_0:
[----:B------:R-:W-:-:S13]  /*0c00*/  ISETP.NE.AND P0, PT, R4, RZ, PT ;  /* 0x000000ff0400720c */ /* 0x000fda0003f05270 */
[----:B------:R-:W-:Y:S05]  /*0c10*/  @!P0 BRA `(.L_x_6) ;  /* 0x0000000400588947 */ /* 0x000fea0003800000 */
[----:B------:R-:W1:Y:S01]  /*0c20*/  LDC.64 R12, c[0x0][0x398] ;  /* 0x0000e600ff0c7b82 */ /* 0x000e620000000a00 */
[----:B------:R-:W0:Y:S01]  /*0c30*/  LDCU.128 UR8, c[0x0][0x380] ;  /* 0x00007000ff0877ac */ /* 0x000e220008000c00 */
[C---:B------:R-:W-:Y:S02]  /*0c40*/  SHF.L.U32 R10, R8.reuse, 0x2, RZ ;  /* 0x00000002080a7819 */ /* 0x040fe400000006ff */
[----:B------:R-:W-:Y:S02]  /*0c50*/  SHF.L.U64.HI R8, R8, 0x2, R9 ;  /* 0x0000000208087819 */ /* 0x000fe40000010209 */
[C---:B0-----:R-:W-:Y:S02]  /*0c60*/  IADD3 R2, P0, PT, R10.reuse, UR8, RZ ;  /* 0x000000080a027c10 */ /* 0x041fe4000ff1e0ff */
[----:B------:R-:W-:Y:S01]  /*0c70*/  IADD3 R10, P1, PT, R10, UR10, RZ ;  /* 0x0000000a0a0a7c10 */ /* 0x000fe2000ff3e0ff */
[----:B-1----:R-:W2:Y:S01]  /*0c80*/  LDG.E R7, desc[UR16][R12.64+0x8] ;  /* 0x000008100c077981 */ /* 0x002ea2000c1e1900 */
[----:B------:R-:W-:-:S02]  /*0c90*/  IADD3.X R3, PT, PT, R8, UR9, RZ, P0, !PT ;  /* 0x0000000908037c10 */ /* 0x000fc400087fe4ff */
[----:B------:R-:W-:Y:S01]  /*0ca0*/  IADD3.X R11, PT, PT, R8, UR11, RZ, P1, !PT ;  /* 0x0000000b080b7c10 */ /* 0x000fe20008ffe4ff */
[----:B------:R-:W3:Y:S04]  /*0cb0*/  LDG.E R0, desc[UR16][R12.64] ;  /* 0x000000100c007981 */ /* 0x000ee8000c1e1900 */
[----:B------:R-:W3:Y:S04]  /*0cc0*/  LDG.E R2, desc[UR16][R2.64] ;  /* 0x0000001002027981 */ /* 0x000ee8000c1e1900 */
[----:B------:R-:W3:Y:S04]  /*0cd0*/  LDG.E R9, desc[UR16][R12.64+0x4] ;  /* 0x000004100c097981 */ /* 0x000ee8000c1e1900 */
[----:B------:R-:W4:Y:S01]  /*0ce0*/  LDG.E R11, desc[UR16][R10.64] ;  /* 0x000000100a0b7981 */ /* 0x000f22000c1e1900 */
[----:B--2---:R-:W0:Y:S01]  /*0cf0*/  MUFU.RCP R6, R7 ;  /* 0x0000000700067308 */ /* 0x004e220000001000 */
[----:B---3--:R-:W-:-:S04]  /*0d00*/  FFMA R0, R9, R2, R0 ;  /* 0x0000000209007223 */ /* 0x008fc80000000000 */
[----:B----4-:R-:W-:Y:S01]  /*0d10*/  FADD R0, -R0, R11 ;  /* 0x0000000b00007221 */ /* 0x010fe20000000100 */
[----:B0-----:R-:W-:-:S03]  /*0d20*/  FFMA R9, -R7, R6, 1 ;  /* 0x3f80000007097423 */ /* 0x001fc60000000106 */
[----:B------:R-:W0:Y:S01]  /*0d30*/  FCHK P0, R0, R7 ;  /* 0x0000000700007302 */ /* 0x000e220000000000 */
[----:B------:R-:W-:-:S04]  /*0d40*/  FFMA R9, R6, R9, R6 ;  /* 0x0000000906097223 */ /* 0x000fc80000000006 */
[----:B------:R-:W-:-:S04]  /*0d50*/  FFMA R8, R0, R9, RZ ;  /* 0x0000000900087223 */ /* 0x000fc800000000ff */
[----:B------:R-:W-:-:S04]  /*0d60*/  FFMA R2, -R7, R8, R0 ;  /* 0x0000000807027223 */ /* 0x000fc80000000100 */
[----:B------:R-:W-:Y:S01]  /*0d70*/  FFMA R8, R9, R2, R8 ;  /* 0x0000000209087223 */ /* 0x000fe20000000008 */
[----:B0-----:R-:W-:Y:S06]  /*0d80*/  @!P0 BRA `(.L_x_7) ;  /* 0x0000000000108947 */ /* 0x001fec0003800000 */
[----:B------:R-:W-:Y:S01]  /*0d90*/  IMAD.MOV.U32 R14, RZ, RZ, R7 ;  /* 0x000000ffff0e7224 */ /* 0x000fe200078e0007 */
[----:B------:R-:W-:-:S07]  /*0da0*/  MOV R2, 0xdc0 ;  /* 0x00000dc000027802 */ /* 0x000fce0000000f00 */
[----:B------:R-:W-:Y:S05]  /*0db0*/  CALL.REL.NOINC `($__internal_1_$__cuda_sm3x_div_rn_noftz_f32_slowpath) ;  /* 0x0000001800ac7944 */ /* 0x000fea0003c00000 */
[----:B------:R-:W-:-:S07]  /*0dc0*/  MOV R8, R10 ;  /* 0x0000000a00087202 */ /* 0x000fce0000000f00 */
.L_x_7:
[C---:B------:R-:W-:Y:S01]  /*0dd0*/  FMUL R0, R7.reuse, 6.2831854820251464844 ;  /* 0x40c90fdb07007820 */ /* 0x040fe20000400000 */
[----:B------:R-:W-:Y:S02]  /*0de0*/  IMAD.MOV.U32 R6, RZ, RZ, 0x3e055027 ;  /* 0x3e055027ff067424 */ /* 0x000fe400078e00ff */
[----:B------:R-:W-:Y:S02]  /*0df0*/  IMAD.MOV.U32 R15, RZ, RZ, 0x7f800000 ;  /* 0x7f800000ff0f7424 */ /* 0x000fe400078e00ff */
[----:B------:R-:W-:Y:S02]  /*0e00*/  FMUL R0, R7, R0 ;  /* 0x0000000007007220 */ /* 0x000fe40000400000 */
[----:B------:R-:W0:Y:S03]  /*0e10*/  MUFU.RCP64H R7, 2000 ;  /* 0x409f400000077908 */ /* 0x000e260000001800 */
[----:B------:R-:W-:-:S13]  /*0e20*/  FSETP.GEU.AND P0, PT, R0, 1.175494350822287508e-38, PT ;  /* 0x008000000000780b */ /* 0x000fda0003f0e000 */
[----:B------:R-:W-:-:S04]  /*0e30*/  @!P0 FMUL R0, R0, 8388608 ;  /* 0x4b00000000008820 */ /* 0x000fc80000400000 */
[----:B------:R-:W-:-:S05]  /*0e40*/  VIADD R2, R0, 0xc0d55555 ;  /* 0xc0d5555500027836 */ /* 0x000fca0000000000 */
[----:B------:R-:W-:-:S04]  /*0e50*/  LOP3.LUT R3, R2, 0xff800000, RZ, 0xc0, !PT ;  /* 0xff80000002037812 */ /* 0x000fc800078ec0ff */
[-C--:B------:R-:W-:Y:S02]  /*0e60*/  IADD3 R2, PT, PT, R0, -R3.reuse, RZ ;  /* 0x8000000300027210 */ /* 0x080fe40007ffe0ff */
[----:B------:R-:W-:Y:S01]  /*0e70*/  I2FP.F32.S32 R9, R3 ;  /* 0x0000000300097245 */ /* 0x000fe20000201400 */
[----:B------:R-:W-:Y:S02]  /*0e80*/  IMAD.MOV.U32 R3, RZ, RZ, 0x409f4000 ;  /* 0x409f4000ff037424 */ /* 0x000fe400078e00ff */
[----:B------:R-:W-:-:S04]  /*0e90*/  FADD R13, R2, -1 ;  /* 0xbf800000020d7421 */ /* 0x000fc80000000000 */
[C---:B------:R-:W-:Y:S01]  /*0ea0*/  FFMA R2, R13.reuse, -R6, 0.14084610342979431152 ;  /* 0x3e1039f60d027423 */ /* 0x040fe20000000806 */
[----:B------:R-:W-:Y:S02]  /*0eb0*/  FSEL R6, RZ, -23, P0 ;  /* 0xc1b80000ff067808 */ /* 0x000fe40000000000 */
[----:B------:R-:W-:Y:S01]  /*0ec0*/  ISETP.GT.U32.AND P0, PT, R0, 0x7f7fffff, PT ;  /* 0x7f7fffff0000780c */ /* 0x000fe20003f04070 */
[----:B------:R-:W-:Y:S02]  /*0ed0*/  FFMA R2, R13, R2, -0.12148627638816833496 ;  /* 0xbdf8cdcc0d027423 */ /* 0x000fe40000000002 */
[----:B------:R-:W-:Y:S01]  /*0ee0*/  FFMA R12, R9, 1.1920928955078125e-07, R6 ;  /* 0x34000000090c7823 */ /* 0x000fe20000000006 */
[----:B------:R-:W-:Y:S01]  /*0ef0*/  MOV R6, 0x1 ;  /* 0x0000000100067802 */ /* 0x000fe20000000f00 */
[C---:B------:R-:W-:Y:S01]  /*0f00*/  FFMA R2, R13.reuse, R2, 0.13980610668659210205 ;  /* 0x3e0f29550d027423 */ /* 0x040fe20000000002 */
[----:B------:R-:W1:Y:S03]  /*0f10*/  F2F.F64.F32 R8, R8 ;  /* 0x0000000800087310 */ /* 0x000e660000201800 */
[----:B------:R-:W-:-:S04]  /*0f20*/  FFMA R2, R13, R2, -0.16684235632419586182 ;  /* 0xbe2ad8b90d027423 */ /* 0x000fc80000000002 */
[----:B------:R-:W-:-:S04]  /*0f30*/  FFMA R2, R13, R2, 0.20012299716472625732 ;  /* 0x3e4ced0b0d027423 */ /* 0x000fc80000000002 */
[----:B------:R-:W-:-:S04]  /*0f40*/  FFMA R2, R13, R2, -0.24999669194221496582 ;  /* 0xbe7fff220d027423 */ /* 0x000fc80000000002 */
[----:B------:R-:W-:-:S04]  /*0f50*/  FFMA R2, R13, R2, 0.33333182334899902344 ;  /* 0x3eaaaa780d027423 */ /* 0x000fc80000000002 */
[----:B------:R-:W-:Y:S01]  /*0f60*/  FFMA R10, R13, R2, -0.5 ;  /* 0xbf0000000d0a7423 */ /* 0x000fe20000000002 */
[----:B------:R-:W-:-:S03]  /*0f70*/  HFMA2 R2, -RZ, RZ, 0, 0 ;  /* 0x00000000ff027431 */ /* 0x000fc600000001ff */
[----:B------:R-:W-:-:S04]  /*0f80*/  FMUL R14, R13, R10 ;  /* 0x0000000a0d0e7220 */ /* 0x000fc80000400000 */
[----:B------:R-:W-:Y:S01]  /*0f90*/  FFMA R13, R13, R14, R13 ;  /* 0x0000000e0d0d7223 */ /* 0x000fe2000000000d */
[----:B0-----:R-:W-:-:S03]  /*0fa0*/  DFMA R10, R6, -R2, 1 ;  /* 0x3ff00000060a742b */ /* 0x001fc60000000802 */
[----:B------:R-:W-:Y:S01]  /*0fb0*/  FFMA R12, R12, 0.69314718246459960938, R13 ;  /* 0x3f3172180c0c7823 */ /* 0x000fe2000000000d */
[C---:B------:R-:W-:Y:S01]  /*0fc0*/  @P0 FFMA R12, R0.reuse, R15, +INF ;  /* 0x7f800000000c0423 */ /* 0x040fe2000000000f */
[----:B------:R-:W-:-:S03]  /*0fd0*/  FSETP.NEU.AND P0, PT, R0, RZ, PT ;  /* 0x000000ff0000720b */ /* 0x000fc60003f0d000 */
[----:B------:R-:W-:Y:S01]  /*0fe0*/  DFMA R10, R10, R10, R10 ;  /* 0x0000000a0a0a722b */ /* 0x000fe2000000000a */
[----:B------:R-:W-:-:S07]  /*0ff0*/  FSEL R0, R12, -INF , P0 ;  /* 0xff8000000c007808 */ /* 0x000fce0000000000 */
[----:B------:R-:W-:Y:S02]  /*1000*/  DFMA R12, R6, R10, R6 ;  /* 0x0000000a060c722b */ /* 0x000fe40000000006 */
[----:B-1----:R-:W-:Y:S01]  /*1010*/  DMUL R10, R8, -0.5 ;  /* 0xbfe00000080a7828 */ /* 0x002fe20000000000 */
        /* <DEDUP_REMOVED lines=16> */
.L_x_8:
[----:B------:R-:W0:Y:S02]  /*1120*/  LDC.64 R8, c[0x0][0x390] ;  /* 0x0000e400ff087b82 */ /* 0x000e240000000a00 */
[----:B0-----:R-:W2:Y:S02]  /*1130*/  LDG.E R0, desc[UR16][R8.64] ;  /* 0x0000001008007981 */ /* 0x001ea4000c1e1900 */
[----:B--2---:R-:W0:Y:S02]  /*1140*/  F2F.F64.F32 R6, R0 ;  /* 0x0000000000067310 */ /* 0x004e240000201800 */
[----:B0-----:R-:W-:-:S10]  /*1150*/  DADD R6, R6, R2 ;  /* 0x0000000006067229 */ /* 0x001fd40000000002 */
[----:B------:R-:W0:Y:S02]  /*1160*/  F2F.F32.F64 R7, R6 ;  /* 0x0000000600077310 */ /* 0x000e240000301000 */
[----:B0-----:R0:W-:Y:S02]  /*1170*/  STG.E desc[UR16][R8.64], R7 ;  /* 0x0000000708007986 */ /* 0x0011e4000c101910 */
.L_x_6:
[----:B------:R-:W2:Y:S01]  /*1180*/  LDCU UR8, c[0x0][0x3a0] ;  /* 0x00007400ff0877ac */ /* 0x000ea20008000800 */
[----:B------:R-:W-:Y:S01]  /*1190*/  UMOV UR4, URZ ;  /* 0x000000ff00047c82 */ /* 0x000fe20008000000 */
[----:B------:R-:W-:Y:S01]  /*11a0*/  UMOV UR5, URZ ;  /* 0x000000ff00057c82 */ /* 0x000fe20008000000 */
[----:B--2---:R-:W-:-:S09]  /*11b0*/  UISETP.NE.AND UP0, UPT, UR8, 0x1, UPT ;  /* 0x000000010800788c */ /* 0x004fd2000bf05270 */
[----:B------:R-:W-:Y:S05]  /*11c0*/  BRA.U !UP0, `(.L_x_9) ;  /* 0x0000000908bc7547 */ /* 0x000fea000b800000 */
[----:B------:R-:W0:Y:S01]  /*11d0*/  LDC.64 R2, c[0x0][0x390] ;  /* 0x0000e400ff027b82 */ /* 0x000e220000000a00 */
[----:B------:R-:W2:Y:S01]  /*11e0*/  LDCU.128 UR12, c[0x0][0x380] ;  /* 0x00007000ff0c77ac */ /* 0x000ea20008000c00 */
[----:B01----:R0:W5:Y:S01]  /*11f0*/  LDG.E R7, desc[UR16][R2.64+0x4] ;  /* 0x0000041002077981 */ /* 0x003162000c1e1900 */
[----:B--2---:R-:W-:Y:S02]  /*1200*/  UIADD3 UR7, UP0, UPT, UR14, 0x4, URZ ;  /* 0x000000040e077890 */ /* 0x004fe4000ff1e0ff */
[----:B------:R-:W-:Y:S02]  /*1210*/  UIADD3 UR4, UP1, UPT, UR12, 0x4, URZ ;  /* 0x000000040c047890 */ /* 0x000fe4000ff3e0ff */
[----:B------:R-:W-:Y:S02]  /*1220*/  ULOP3.LUT UR9, UR8, 0x7ffffffe, URZ, 0xc0, !UPT ;  /* 0x7ffffffe08097892 */ /* 0x000fe4000f8ec0ff */
[----:B------:R-:W-:Y:S01]  /*1230*/  UIADD3.X UR8, UPT, UPT, URZ, UR15, URZ, UP0, !UPT ;  /* 0x0000000fff087290 */ /* 0x000fe200087fe4ff */
[----:B------:R-:W-:Y:S01]  /*1240*/  MOV R20, UR7 ;  /* 0x0000000700147c02 */ /* 0x000fe20008000f00 */
[----:B------:R-:W-:Y:S01]  /*1250*/  UIADD3.X UR5, UPT, UPT, URZ, UR13, URZ, UP1, !UPT ;  /* 0x0000000dff057290 */ /* 0x000fe20008ffe4ff */
[----:B------:R-:W-:Y:S01]  /*1260*/  IMAD.U32 R8, RZ, RZ, UR4 ;  /* 0x00000004ff087e24 */ /* 0x000fe2000f8e00ff */
[----:B------:R-:W-:-:S02]  /*1270*/  UIADD3 UR10, UPT, UPT, -UR9, URZ, URZ ;  /* 0x000000ff090a7290 */ /* 0x000fc4000fffe1ff */
[----:B------:R-:W-:Y:S02]  /*1280*/  MOV R21, UR8 ;  /* 0x0000000800157c02 */ /* 0x000fe40008000f00 */
[----:B0-----:R-:W-:-:S08]  /*1290*/  IMAD.U32 R9, RZ, RZ, UR5 ;  /* 0x00000005ff097e24 */ /* 0x001fd0000f8e00ff */
.L_x_14:
        /* <DEDUP_REMOVED lines=18> */
.L_x_10:
[C---:B------:R-:W-:Y:S01]  /*13c0*/  FMUL R3, R14.reuse, 6.2831854820251464844 ;  /* 0x40c90fdb0e037820 */ /* 0x040fe20000400000 */
[----:B------:R-:W-:Y:S01]  /*13d0*/  HFMA2 R11, -RZ, RZ, 1.5048828125, 33.21875 ;  /* 0x3e055027ff0b7431 */ /* 0x000fe200000001ff */
[----:B------:R-:W0:Y:S01]  /*13e0*/  MUFU.RCP64H R13, 2000 ;  /* 0x409f4000000d7908 */ /* 0x000e220000001800 */
[----:B------:R-:W-:Y:S02]  /*13f0*/  IMAD.MOV.U32 R2, RZ, RZ, 0x0 ;  /* 0x00000000ff027424 */ /* 0x000fe400078e00ff */
[----:B------:R-:W-:Y:S01]  /*1400*/  FMUL R14, R14, R3 ;  /* 0x000000030e0e7220 */ /* 0x000fe20000400000 */
[----:B------:R-:W-:Y:S01]  /*1410*/  IMAD.MOV.U32 R12, RZ, RZ, 0x1 ;  /* 0x00000001ff0c7424 */ /* 0x000fe200078e00ff */
[----:B------:R-:W-:-:S03]  /*1420*/  MOV R19, 0x7f800000 ;  /* 0x7f80000000137802 */ /* 0x000fc60000000f00 */
[----:B------:R-:W-:-:S04]  /*1430*/  FSETP.GEU.AND P0, PT, R14, 1.175494350822287508e-38, PT ;  /* 0x008000000e00780b */ /* 0x000fc80003f0e000 */
[----:B------:R-:W-:-:S09]  /*1440*/  FSEL R6, RZ, -23, P0 ;  /* 0xc1b80000ff067808 */ /* 0x000fd20000000000 */
[----:B------:R-:W-:-:S05]  /*1450*/  @!P0 FMUL R14, R14, 8388608 ;  /* 0x4b0000000e0e8820 */ /* 0x000fca0000400000 */
[C---:B------:R-:W-:Y:S02]  /*1460*/  IADD3 R0, PT, PT, R14.reuse, -0x3f2aaaab, RZ ;  /* 0xc0d555550e007810 */ /* 0x040fe40007ffe0ff */
[----:B------:R-:W-:Y:S02]  /*1470*/  ISETP.GT.U32.AND P0, PT, R14, 0x7f7fffff, PT ;  /* 0x7f7fffff0e00780c */ /* 0x000fe40003f04070 */
[----:B------:R-:W-:-:S05]  /*1480*/  LOP3.LUT R3, R0, 0xff800000, RZ, 0xc0, !PT ;  /* 0xff80000000037812 */ /* 0x000fca00078ec0ff */
[----:B------:R-:W-:-:S04]  /*1490*/  IMAD.IADD R0, R14, 0x1, -R3 ;  /* 0x000000010e007824 */ /* 0x000fc800078e0a03 */
[----:B------:R-:W-:-:S04]  /*14a0*/  FADD R0, R0, -1 ;  /* 0xbf80000000007421 */ /* 0x000fc80000000000 */
[----:B------:R-:W-:-:S04]  /*14b0*/  FFMA R11, R0, -R11, 0.14084610342979431152 ;  /* 0x3e1039f6000b7423 */ /* 0x000fc8000000080b */
[----:B------:R-:W-:-:S04]  /*14c0*/  FFMA R11, R0, R11, -0.12148627638816833496 ;  /* 0xbdf8cdcc000b7423 */ /* 0x000fc8000000000b */
[----:B------:R-:W-:-:S04]  /*14d0*/  FFMA R11, R0, R11, 0.13980610668659210205 ;  /* 0x3e0f2955000b7423 */ /* 0x000fc8000000000b */
[----:B------:R-:W-:-:S04]  /*14e0*/  FFMA R11, R0, R11, -0.16684235632419586182 ;  /* 0xbe2ad8b9000b7423 */ /* 0x000fc8000000000b */
[----:B------:R-:W-:-:S04]  /*14f0*/  FFMA R11, R0, R11, 0.20012299716472625732 ;  /* 0x3e4ced0b000b7423 */ /* 0x000fc8000000000b */
[----:B------:R-:W-:-:S04]  /*1500*/  FFMA R11, R0, R11, -0.24999669194221496582 ;  /* 0xbe7fff22000b7423 */ /* 0x000fc8000000000b */
[C---:B------:R-:W-:Y:S01]  /*1510*/  FFMA R15, R0.reuse, R11, 0.33333182334899902344 ;  /* 0x3eaaaa78000f7423 */ /* 0x040fe2000000000b */
[----:B------:R-:W-:Y:S02]  /*1520*/  I2FP.F32.S32 R11, R3 ;  /* 0x00000003000b7245 */ /* 0x000fe40000201400 */
[----:B------:R-:W-:Y:S01]  /*1530*/  MOV R3, 0x409f4000 ;  /* 0x409f400000037802 */ /* 0x000fe20000000f00 */
[C---:B------:R-:W-:Y:S02]  /*1540*/  FFMA R15, R0.reuse, R15, -0.5 ;  /* 0xbf000000000f7423 */ /* 0x040fe4000000000f */
[----:B------:R-:W-:Y:S02]  /*1550*/  FFMA R6, R11, 1.1920928955078125e-07, R6 ;  /* 0x340000000b067823 */ /* 0x000fe40000000006 */
[C---:B------:R-:W-:Y:S01]  /*1560*/  FMUL R15, R0.reuse, R15 ;  /* 0x0000000f000f7220 */ /* 0x040fe20000400000 */
[----:B0-----:R-:W-:Y:S01]  /*1570*/  DFMA R16, R12, -R2, 1 ;  /* 0x3ff000000c10742b */ /* 0x001fe20000000802 */
[----:B------:R-:W0:Y:S02]  /*1580*/  F2F.F64.F32 R10, R10 ;  /* 0x0000000a000a7310 */ /* 0x000e240000201800 */
[----:B------:R-:W-:-:S04]  /*1590*/  FFMA R15, R0, R15, R0 ;  /* 0x0000000f000f7223 */ /* 0x000fc80000000000 */
[----:B------:R-:W-:Y:S01]  /*15a0*/  FFMA R6, R6, 0.69314718246459960938, R15 ;  /* 0x3f31721806067823 */ /* 0x000fe2000000000f */
[----:B------:R-:W-:Y:S01]  /*15b0*/  DFMA R16, R16, R16, R16 ;  /* 0x000000101010722b */ /* 0x000fe20000000010 */
[C---:B------:R-:W-:Y:S01]  /*15c0*/  @P0 FFMA R6, R14.reuse, R19, +INF ;  /* 0x7f8000000e060423 */ /* 0x040fe20000000013 */
[----:B------:R-:W-:-:S04]  /*15d0*/  FSETP.NEU.AND P0, PT, R14, RZ, PT ;  /* 0x000000ff0e00720b */ /* 0x000fc80003f0d000 */
[----:B------:R-:W-:Y:S02]  /*15e0*/  FSEL R6, R6, -INF , P0 ;  /* 0xff80000006067808 */ /* 0x000fe40000000000 */
[----:B------:R-:W-:Y:S02]  /*15f0*/  DFMA R16, R12, R16, R12 ;  /* 0x000000100c10722b */ /* 0x000fe4000000000c */
[----:B0-----:R-:W-:Y:S01]  /*1600*/  DMUL R14, R10, -0.5 ;  /* 0xbfe000000a0e7828 */ /* 0x001fe20000000000 */
[----:B------:R-:W0:Y:S05]  /*1610*/  F2F.F64.F32 R12, R6 ;  /* 0x00000006000c7310 */ /* 0x000e2a0000201800 */
[----:B------:R-:W-:-:S02]  /*1620*/  DFMA R2, R16, -R2, 1 ;  /* 0x3ff000001002742b */ /* 0x000fc40000000802 */
        /* <DEDUP_REMOVED lines=11> */
[----:B-----5:R-:W-:Y:S05]  /*16e0*/  CALL.REL.NOINC `($__internal_0_$__cuda_sm20_div_rn_f64_full) ;  /* 0x0000000800e87944 */ /* 0x020fea0003c00000 */
[----:B------:R-:W-:Y:S01]  /*16f0*/  IMAD.MOV.U32 R2, RZ, RZ, R0 ;  /* 0x000000ffff027224 */ /* 0x000fe200078e0000 */
[----:B------:R-:W-:-:S07]  /*1700*/  MOV R3, R11 ;  /* 0x0000000b00037202 */ /* 0x000fce0000000f00 */
.L_x_11:
[----:B-----5:R-:W0:Y:S01]  /*1710*/  F2F.F64.F32 R6, R7 ;  /* 0x0000000700067310 */ /* 0x020e220000201800 */
[----:B------:R-:W1:Y:S08]  /*1720*/  LDC.64 R10, c[0x0][0x390] ;  /* 0x0000e400ff0a7b82 */ /* 0x000e700000000a00 */
[----:B------:R-:W2:Y:S01]  /*1730*/  LDC.64 R12, c[0x0][0x398] ;  /* 0x0000e600ff0c7b82 */ /* 0x000ea20000000a00 */
[----:B0-----:R-:W-:-:S10]  /*1740*/  DADD R18, R6, R2 ;  /* 0x0000000006127229 */ /* 0x001fd40000000002 */
        /* <DEDUP_REMOVED lines=19> */
[----:B------:R-:W-:-:S07]  /*1880*/  IMAD.MOV.U32 R6, RZ, RZ, R10 ;  /* 0x000000ffff067224 */ /* 0x000fce00078e000a */
.L_x_12:
[C---:B------:R-:W-:Y:S01]  /*1890*/  FMUL R3, R14.reuse, 6.2831854820251464844 ;  /* 0x40c90fdb0e037820 */ /* 0x040fe20000400000 */
[----:B------:R-:W-:Y:S01]  /*18a0*/  MOV R7, 0x3e055027 ;  /* 0x3e05502700077802 */ /* 0x000fe20000000f00 */
[----:B------:R-:W0:Y:S01]  /*18b0*/  MUFU.RCP64H R11, 2000 ;  /* 0x409f4000000b7908 */ /* 0x000e220000001800 */
[----:B------:R-:W-:Y:S02]  /*18c0*/  IMAD.MOV.U32 R2, RZ, RZ, 0x0 ;  /* 0x00000000ff027424 */ /* 0x000fe400078e00ff */
[----:B------:R-:W-:-:S05]  /*18d0*/  FMUL R14, R14, R3 ;  /* 0x000000030e0e7220 */ /* 0x000fca0000400000 */
[----:B------:R-:W-:-:S13]  /*18e0*/  FSETP.GEU.AND P0, PT, R14, 1.175494350822287508e-38, PT ;  /* 0x008000000e00780b */ /* 0x000fda0003f0e000 */
[----:B------:R-:W-:-:S05]  /*18f0*/  @!P0 FMUL R14, R14, 8388608 ;  /* 0x4b0000000e0e8820 */ /* 0x000fca0000400000 */
[----:B------:R-:W-:-:S04]  /*1900*/  IADD3 R0, PT, PT, R14, -0x3f2aaaab, RZ ;  /* 0xc0d555550e007810 */ /* 0x000fc80007ffe0ff */
[----:B------:R-:W-:-:S04]  /*1910*/  LOP3.LUT R3, R0, 0xff800000, RZ, 0xc0, !PT ;  /* 0xff80000000037812 */ /* 0x000fc800078ec0ff */
        /* <DEDUP_REMOVED lines=19> */
[----:B0-----:R-:W-:Y:S01]  /*1a50*/  DFMA R12, R10, -R2, 1 ;  /* 0x3ff000000a0c742b */ /* 0x001fe20000000802 */
[----:B------:R-:W-:-:S02]  /*1a60*/  MOV R17, 0x7f800000 ;  /* 0x7f80000000117802 */ /* 0x000fc40000000f00 */
[----:B------:R-:W-:-:S03]  /*1a70*/  FFMA R0, R15, 0.69314718246459960938, R0 ;  /* 0x3f3172180f007823 */ /* 0x000fc60000000000 */
[C---:B------:R-:W-:Y:S01]  /*1a80*/  @P0 FFMA R0, R14.reuse, R17, +INF ;  /* 0x7f8000000e000423 */ /* 0x040fe20000000011 */
[----:B------:R-:W-:Y:S01]  /*1a90*/  FSETP.NEU.AND P0, PT, R14, RZ, PT ;  /* 0x000000ff0e00720b */ /* 0x000fe20003f0d000 */
[----:B------:R-:W-:-:S03]  /*1aa0*/  DFMA R12, R12, R12, R12 ;  /* 0x0000000c0c0c722b */ /* 0x000fc6000000000c */
[----:B------:R-:W-:-:S05]  /*1ab0*/  FSEL R0, R0, -INF , P0 ;  /* 0xff80000000007808 */ /* 0x000fca0000000000 */
        /* <DEDUP_REMOVED lines=16> */
[----:B------:R-:W-:Y:S01]  /*1bc0*/  IMAD.MOV.U32 R2, RZ, RZ, R0 ;  /* 0x000000ffff027224 */ /* 0x000fe200078e0000 */
[----:B------:R-:W-:-:S07]  /*1bd0*/  MOV R3, R11 ;  /* 0x0000000b00037202 */ /* 0x000fce0000000f00 */
.L_x_13:
[----:B------:R-:W0:Y:S01]  /*1be0*/  F2F.F64.F32 R18, R18 ;  /* 0x0000001200127310 */ /* 0x000e220000201800 */
[----:B------:R-:W1:Y:S01]  /*1bf0*/  LDC.64 R10, c[0x0][0x390] ;  /* 0x0000e400ff0a7b82 */ /* 0x000e620000000a00 */
[----:B------:R-:W-:Y:S01]  /*1c00*/  UIADD3 UR10, UPT, UPT, UR10, 0x2, URZ ;  /* 0x000000020a0a7890 */ /* 0x000fe2000fffe0ff */
[----:B------:R-:W-:Y:S02]  /*1c10*/  IADD3 R20, P0, PT, R20, 0x8, RZ ;  /* 0x0000000814147810 */ /* 0x000fe40007f1e0ff */
[----:B------:R-:W-:Y:S01]  /*1c20*/  IADD3 R8, P1, PT, R8, 0x8, RZ ;  /* 0x0000000808087810 */ /* 0x000fe20007f3e0ff */
[----:B------:R-:W-:Y:S02]  /*1c30*/  UISETP.NE.AND UP0, UPT, UR10, URZ, UPT ;  /* 0x000000ff0a00728c */ /* 0x000fe4000bf05270 */
[----:B------:R-:W-:Y:S01]  /*1c40*/  IMAD.X R21, RZ, RZ, R21, P0 ;  /* 0x000000ffff157224 */ /* 0x000fe200000e0615 */
[----:B------:R-:W-:Y:S01]  /*1c50*/  IADD3.X R9, PT, PT, RZ, R9, RZ, P1, !PT ;  /* 0x00000009ff097210 */ /* 0x000fe20000ffe4ff */
[----:B0-----:R-:W-:-:S06]  /*1c60*/  DADD R2, R18, R2 ;  /* 0x0000000012027229 */ /* 0x001fcc0000000002 */
[----:B------:R-:W1:Y:S02]  /*1c70*/  F2F.F32.F64 R7, R2 ;  /* 0x0000000200077310 */ /* 0x000e640000301000 */
[----:B-1----:R0:W-:Y:S01]  /*1c80*/  STG.E desc[UR16][R10.64+0x4], R7 ;  /* 0x000004070a007986 */ /* 0x0021e2000c101910 */
[----:B------:R-:W-:Y:S05]  /*1c90*/  BRA.U UP0, `(.L_x_14) ;  /* 0xfffffff500807547 */ /* 0x000fea000b83ffff */
[----:B------:R-:W-:Y:S01]  /*1ca0*/  UMOV UR4, UR9 ;  /* 0x0000000900047c82 */ /* 0x000fe20008000000 */
[----:B------:R-:W-:-:S05]  /*1cb0*/  UMOV UR5, URZ ;  /* 0x000000ff00057c82 */ /* 0x000fca0008000000 */
.L_x_9:
[----:B------:R-:W-:-:S13]  /*1cc0*/  ISETP.NE.AND P0, PT, R4, RZ, PT ;  /* 0x000000ff0400720c */ /* 0x000fda0003f05270 */
[----:B-1----:R-:W-:Y:S05]  /*1cd0*/  @!P0 EXIT ;  /* 0x000000000000894d */ /* 0x002fea0003800000 */
[----:B------:R-:W1:Y:S01]  /*1ce0*/  LDCU.128 UR12, c[0x0][0x380] ;  /* 0x00007000ff0c77ac */ /* 0x000e620008000c00 */
[----:B0-----:R-:W0:Y:S01]  /*1cf0*/  LDC.64 R8, c[0x0][0x398] ;  /* 0x0000e600ff087b82 */ /* 0x001e220000000a00 */
[----:B------:R-:W-:Y:S02]  /*1d00*/  USHF.L.U32 UR7, UR4, 0x2, URZ ;  /* 0x0000000204077899 */ /* 0x000fe400080006ff */
[----:B------:R-:W-:Y:S02]  /*1d10*/  USHF.L.U64.HI UR10, UR4, 0x2, UR5 ;  /* 0x00000002040a7899 */ /* 0x000fe40008010205 */
[----:B-1----:R-:W-:-:S04]  /*1d20*/  UIADD3 UR8, UP0, UPT, UR7, UR12, URZ ;  /* 0x0000000c07087290 */ /* 0x002fc8000ff1e0ff */
[----:B------:R-:W-:Y:S02]  /*1d30*/  UIADD3.X UR9, UPT, UPT, UR10, UR13, URZ, UP0, !UPT ;  /* 0x0000000d0a097290 */ /* 0x000fe400087fe4ff */
[----:B------:R-:W-:Y:S01]  /*1d40*/  UIADD3 UR7, UP0, UPT, UR7, UR14, URZ ;  /* 0x0000000e07077290 */ /* 0x000fe2000ff1e0ff */
[----:B------:R-:W-:Y:S01]  /*1d50*/  IMAD.U32 R2, RZ, RZ, UR8 ;  /* 0x00000008ff027e24 */ /* 0x000fe2000f8e00ff */
[----:B0-----:R-:W2:Y:S02]  /*1d60*/  LDG.E R4, desc[UR16][R8.64+0x14] ;  /* 0x0000141008047981 */ /* 0x001ea4000c1e1900 */
[----:B------:R-:W-:Y:S01]  /*1d70*/  UIADD3.X UR8, UPT, UPT, UR10, UR15, URZ, UP0, !UPT ;  /* 0x0000000f0a087290 */ /* 0x000fe200087fe4ff */
[----:B------:R-:W-:Y:S01]  /*1d80*/  MOV R3, UR9 ;  /* 0x0000000900037c02 */ /* 0x000fe20008000f00 */
[----:B------:R-:W-:Y:S01]  /*1d90*/  IMAD.U32 R6, RZ, RZ, UR7 ;  /* 0x00000007ff067e24 */ /* 0x000fe2000f8e00ff */
[----:B------:R-:W3:Y:S03]  /*1da0*/  LDG.E R0, desc[UR16][R8.64+0xc] ;  /* 0x00000c1008007981 */ /* 0x000ee6000c1e1900 */
[----:B------:R-:W-:Y:S01]  /*1db0*/  MOV R7, UR8 ;  /* 0x0000000800077c02 */ /* 0x000fe20008000f00 */
        /* <DEDUP_REMOVED lines=17> */
.L_x_15:
[C---:B------:R-:W-:Y:S01]  /*1ed0*/  FMUL R3, R4.reuse, 6.2831854820251464844 ;  /* 0x40c90fdb04037820 */ /* 0x040fe20000400000 */
[----:B------:R-:W-:Y:S02]  /*1ee0*/  IMAD.MOV.U32 R7, RZ, RZ, 0x3e055027 ;  /* 0x3e055027ff077424 */ /* 0x000fe400078e00ff */
[----:B------:R-:W-:Y:S01]  /*1ef0*/  HFMA2 R2, -RZ, RZ, 0, 0 ;  /* 0x00000000ff027431 */ /* 0x000fe200000001ff */
[----:B------:R-:W-:Y:S01]  /*1f00*/  MOV R6, 0x1 ;  /* 0x0000000100067802 */ /* 0x000fe20000000f00 */
[----:B------:R-:W-:Y:S01]  /*1f10*/  FMUL R4, R4, R3 ;  /* 0x0000000304047220 */ /* 0x000fe20000400000 */
[----:B------:R-:W-:-:S04]  /*1f20*/  IMAD.MOV.U32 R15, RZ, RZ, 0x7f800000 ;  /* 0x7f800000ff0f7424 */ /* 0x000fc800078e00ff */
[----:B------:R-:W-:-:S13]  /*1f30*/  FSETP.GEU.AND P0, PT, R4, 1.175494350822287508e-38, PT ;  /* 0x008000000400780b */ /* 0x000fda0003f0e000 */
[----:B------:R-:W-:-:S04]  /*1f40*/  @!P0 FMUL R4, R4, 8388608 ;  /* 0x4b00000004048820 */ /* 0x000fc80000400000 */
[----:B------:R-:W-:-:S05]  /*1f50*/  VIADD R0, R4, 0xc0d55555 ;  /* 0xc0d5555504007836 */ /* 0x000fca0000000000 */
[----:B------:R-:W-:-:S04]  /*1f60*/  LOP3.LUT R3, R0, 0xff800000, RZ, 0xc0, !PT ;  /* 0xff80000000037812 */ /* 0x000fc800078ec0ff */
[----:B------:R-:W-:-:S05]  /*1f70*/  IADD3 R0, PT, PT, R4, -R3, RZ ;  /* 0x8000000304007210 */ /* 0x000fca0007ffe0ff */
[----:B------:R-:W-:Y:S01]  /*1f80*/  FADD R12, R0, -1 ;  /* 0xbf800000000c7421 */ /* 0x000fe20000000000 */
[----:B------:R-:W-:Y:S02]  /*1f90*/  FSEL R0, RZ, -23, P0 ;  /* 0xc1b80000ff007808 */ /* 0x000fe40000000000 */
[----:B------:R-:W-:Y:S01]  /*1fa0*/  ISETP.GT.U32.AND P0, PT, R4, 0x7f7fffff, PT ;  /* 0x7f7fffff0400780c */ /* 0x000fe20003f04070 */
[----:B------:R-:W-:-:S04]  /*1fb0*/  FFMA R7, R12, -R7, 0.14084610342979431152 ;  /* 0x3e1039f60c077423 */ /* 0x000fc80000000807 */
[----:B------:R-:W-:-:S04]  /*1fc0*/  FFMA R7, R12, R7, -0.12148627638816833496 ;  /* 0xbdf8cdcc0c077423 */ /* 0x000fc80000000007 */
[----:B------:R-:W-:-:S04]  /*1fd0*/  FFMA R7, R12, R7, 0.13980610668659210205 ;  /* 0x3e0f29550c077423 */ /* 0x000fc80000000007 */
[----:B------:R-:W-:-:S04]  /*1fe0*/  FFMA R7, R12, R7, -0.16684235632419586182 ;  /* 0xbe2ad8b90c077423 */ /* 0x000fc80000000007 */
[C---:B------:R-:W-:Y:S02]  /*1ff0*/  FFMA R9, R12.reuse, R7, 0.20012299716472625732 ;  /* 0x3e4ced0b0c097423 */ /* 0x040fe40000000007 */
[----:B------:R-:W0:Y:S02]  /*2000*/  MUFU.RCP64H R7, 2000 ;  /* 0x409f400000077908 */ /* 0x000e240000001800 */
[----:B------:R-:W-:-:S04]  /*2010*/  FFMA R9, R12, R9, -0.24999669194221496582 ;  /* 0xbe7fff220c097423 */ /* 0x000fc80000000009 */
[C---:B------:R-:W-:Y:S01]  /*2020*/  FFMA R11, R12.reuse, R9, 0.33333182334899902344 ;  /* 0x3eaaaa780c0b7423 */ /* 0x040fe20000000009 */
[----:B------:R-:W-:Y:S01]  /*2030*/  I2FP.F32.S32 R9, R3 ;  /* 0x0000000300097245 */ /* 0x000fe20000201400 */
[----:B------:R-:W-:Y:S02]  /*2040*/  IMAD.MOV.U32 R3, RZ, RZ, 0x409f4000 ;  /* 0x409f4000ff037424 */ /* 0x000fe400078e00ff */
[C---:B------:R-:W-:Y:S02]  /*2050*/  FFMA R11, R12.reuse, R11, -0.5 ;  /* 0xbf0000000c0b7423 */ /* 0x040fe4000000000b */
[----:B------:R-:W-:Y:S02]  /*2060*/  FFMA R0, R9, 1.1920928955078125e-07, R0 ;  /* 0x3400000009007823 */ /* 0x000fe40000000000 */
[----:B------:R-:W-:Y:S01]  /*2070*/  FMUL R13, R12, R11 ;  /* 0x0000000b0c0d7220 */ /* 0x000fe20000400000 */
[----:B------:R-:W1:Y:S01]  /*2080*/  F2F.F64.F32 R8, R8 ;  /* 0x0000000800087310 */ /* 0x000e620000201800 */
[----:B0-----:R-:W-:-:S02]  /*2090*/  DFMA R10, R6, -R2, 1 ;  /* 0x3ff00000060a742b */ /* 0x001fc40000000802 */
[----:B------:R-:W-:-:S04]  /*20a0*/  FFMA R13, R12, R13, R12 ;  /* 0x0000000d0c0d7223 */ /* 0x000fc8000000000c */
[----:B------:R-:W-:Y:S01]  /*20b0*/  FFMA R0, R0, 0.69314718246459960938, R13 ;  /* 0x3f31721800007823 */ /* 0x000fe2000000000d */
        /* <DEDUP_REMOVED lines=22> */
.L_x_16:
[----:B------:R-:W0:Y:S02]  /*2220*/  LDC.64 R6, c[0x0][0x390] ;  /* 0x0000e400ff067b82 */ /* 0x000e240000000a00 */
[----:B0-----:R-:W2:Y:S02]  /*2230*/  LDG.E R0, desc[UR16][R6.64+0x4] ;  /* 0x0000041006007981 */ /* 0x001ea4000c1e1900 */
[----:B--2---:R-:W0:Y:S02]  /*2240*/  F2F.F64.F32 R4, R0 ;  /* 0x0000000000047310 */ /* 0x004e240000201800 */
[----:B0-----:R-:W-:-:S10]  /*2250*/  DADD R4, R4, R2 ;  /* 0x0000000004047229 */ /* 0x001fd40000000002 */
[----:B------:R-:W0:Y:S02]  /*2260*/  F2F.F32.F64 R5, R4 ;  /* 0x0000000400057310 */ /* 0x000e240000301000 */
[----:B0-----:R-:W-:Y:S01]  /*2270*/  STG.E desc[UR16][R6.64+0x4], R5 ;  /* 0x0000040506007986 */ /* 0x001fe2000c101910 */
[----:B------:R-:W-:Y:S05]  /*2280*/  EXIT ;  /* 0x000000000000794d */ /* 0x000fea0003800000 */
        .weak           $__internal_0_$__cuda_sm20_div_rn_f64_full
        .type           $__internal_0_$__cuda_sm20_div_rn_f64_full,@function
        .size           $__internal_0_$__cuda_sm20_div_rn_f64_full,($__internal_1_$__cuda_sm3x_div_rn_noftz_f32_slowpath - $__internal_0_$__cuda_sm20_div_rn_f64_full)
$__internal_0_$__cuda_sm20_div_rn_f64_full:
[C---:B------:R-:W-:Y:S01]  /*2290*/  FSETP.GEU.AND P0, PT, |R5|.reuse, 1.469367938527859385e-39, PT ;  /* 0x001000000500780b */ /* 0x040fe20003f0e200 */
[----:B------:R-:W-:Y:S01]  /*22a0*/  IMAD.U32 R14, RZ, RZ, UR6 ;  /* 0x00000006ff0e7e24 */ /* 0x000fe2000f8e00ff */
[----:B------:R-:W-:Y:S01]  /*22b0*/  MOV R15, R5 ;  /* 0x00000005000f7202 */ /* 0x000fe20000000f00 */
[----:B------:R-:W-:Y:S01]  /*22c0*/  IMAD.MOV.U32 R2, RZ, RZ, 0x1 ;  /* 0x00000001ff027424 */ /* 0x000fe200078e00ff */
[C---:B------:R-:W-:Y:S02]  /*22d0*/  LOP3.LUT R0, R5.reuse, 0x800fffff, RZ, 0xc0, !PT ;  /* 0x800fffff05007812 */ /* 0x040fe400078ec0ff */
[----:B------:R-:W-:Y:S02]  /*22e0*/  MOV R16, UR6 ;  /* 0x0000000600107c02 */ /* 0x000fe40008000f00 */
[----:B------:R-:W-:Y:S02]  /*22f0*/  LOP3.LUT R17, R0, 0x3ff00000, RZ, 0xfc, !PT ;  /* 0x3ff0000000117812 */ /* 0x000fe400078efcff */
[----:B------:R-:W-:-:S02]  /*2300*/  LOP3.LUT R24, R5, 0x7ff00000, RZ, 0xc0, !PT ;  /* 0x7ff0000005187812 */ /* 0x000fc400078ec0ff */
[----:B------:R-:W-:Y:S01]  /*2310*/  MOV R10, R12 ;  /* 0x0000000c000a7202 */ /* 0x000fe20000000f00 */
[----:B------:R-:W-:-:S06]  /*2320*/  @!P0 DMUL R16, R14, 8.98846567431157953865e+307 ;  /* 0x7fe000000e108828 */ /* 0x000fcc0000000000 */
[----:B------:R-:W0:Y:S02]  /*2330*/  MUFU.RCP64H R3, R17 ;  /* 0x0000001100037308 */ /* 0x000e240000001800 */
[----:B0-----:R-:W-:-:S08]  /*2340*/  DFMA R26, R2, -R16, 1 ;  /* 0x3ff00000021a742b */ /* 0x001fd00000000810 */
[----:B------:R-:W-:-:S08]  /*2350*/  DFMA R26, R26, R26, R26 ;  /* 0x0000001a1a1a722b */ /* 0x000fd0000000001a */
[----:B------:R-:W-:Y:S01]  /*2360*/  DFMA R26, R2, R26, R2 ;  /* 0x0000001a021a722b */ /* 0x000fe20000000002 */
[----:B------:R-:W-:Y:S02]  /*2370*/  LOP3.LUT R3, R13, 0x7ff00000, RZ, 0xc0, !PT ;  /* 0x7ff000000d037812 */ /* 0x000fe400078ec0ff */
[----:B------:R-:W-:Y:S02]  /*2380*/  MOV R2, 0x1ca00000 ;  /* 0x1ca0000000027802 */ /* 0x000fe40000000f00 */
[----:B------:R-:W-:Y:S01]  /*2390*/  ISETP.GE.U32.AND P1, PT, R3, R24, PT ;  /* 0x000000180300720c */ /* 0x000fe20003f26070 */
[----:B------:R-:W-:Y:S02]  /*23a0*/  IMAD.MOV.U32 R0, RZ, RZ, R3 ;  /* 0x000000ffff007224 */ /* 0x000fe400078e0003 */
[----:B------:R-:W-:Y:S01]  /*23b0*/  DFMA R22, R26, -R16, 1 ;  /* 0x3ff000001a16742b */ /* 0x000fe20000000810 */
[----:B------:R-:W-:Y:S02]  /*23c0*/  SEL R11, R2, 0x63400000, !P1 ;  /* 0x63400000020b7807 */ /* 0x000fe40004800000 */
[----:B------:R-:W-:-:S02]  /*23d0*/  FSETP.GEU.AND P1, PT, |R13|, 1.469367938527859385e-39, PT ;  /* 0x001000000d00780b */ /* 0x000fc40003f2e200 */
[----:B------:R-:W-:-:S03]  /*23e0*/  LOP3.LUT R11, R11, 0x800fffff, R13, 0xf8, !PT ;  /* 0x800fffff0b0b7812 */ /* 0x000fc600078ef80d */
[----:B------:R-:W-:-:S08]  /*23f0*/  DFMA R22, R26, R22, R26 ;  /* 0x000000161a16722b */ /* 0x000fd0000000001a */
[----:B------:R-:W-:Y:S05]  /*2400*/  @P1 BRA `(.L_x_17) ;  /* 0x0000000000201947 */ /* 0x000fea0003800000 */
[----:B------:R-:W-:Y:S01]  /*2410*/  LOP3.LUT R0, R15, 0x7ff00000, RZ, 0xc0, !PT ;  /* 0x7ff000000f007812 */ /* 0x000fe200078ec0ff */
[----:B------:R-:W-:-:S03]  /*2420*/  IMAD.MOV.U32 R26, RZ, RZ, RZ ;  /* 0x000000ffff1a7224 */ /* 0x000fc600078e00ff */
[----:B------:R-:W-:-:S04]  /*2430*/  ISETP.GE.U32.AND P1, PT, R3, R0, PT ;  /* 0x000000000300720c */ /* 0x000fc80003f26070 */
[----:B------:R-:W-:-:S04]  /*2440*/  SEL R27, R2, 0x63400000, !P1 ;  /* 0x63400000021b7807 */ /* 0x000fc80004800000 */
[----:B------:R-:W-:-:S04]  /*2450*/  LOP3.LUT R27, R27, 0x80000000, R13, 0xf8, !PT ;  /* 0x800000001b1b7812 */ /* 0x000fc800078ef80d */
[----:B------:R-:W-:-:S06]  /*2460*/  LOP3.LUT R27, R27, 0x100000, RZ, 0xfc, !PT ;  /* 0x001000001b1b7812 */ /* 0x000fcc00078efcff */
[----:B------:R-:W-:-:S10]  /*2470*/  DFMA R10, R10, 2, -R26 ;  /* 0x400000000a0a782b */ /* 0x000fd4000000081a */
[----:B------:R-:W-:-:S07]  /*2480*/  LOP3.LUT R0, R11, 0x7ff00000, RZ, 0xc0, !PT ;  /* 0x7ff000000b007812 */ /* 0x000fce00078ec0ff */
.L_x_17:
[----:B------:R-:W-:Y:S01]  /*2490*/  DMUL R28, R22, R10 ;  /* 0x0000000a161c7228 */ /* 0x000fe20000000000 */
[----:B------:R-:W-:-:S07]  /*24a0*/  @!P0 LOP3.LUT R24, R17, 0x7ff00000, RZ, 0xc0, !PT ;  /* 0x7ff0000011188812 */ /* 0x000fce00078ec0ff */
[----:B------:R-:W-:-:S08]  /*24b0*/  DFMA R26, R28, -R16, R10 ;  /* 0x800000101c1a722b */ /* 0x000fd0000000000a */
[----:B------:R-:W-:Y:S01]  /*24c0*/  DFMA R22, R22, R26, R28 ;  /* 0x0000001a1616722b */ /* 0x000fe2000000001c */
[----:B------:R-:W-:-:S04]  /*24d0*/  IADD3 R26, PT, PT, R0, -0x1, RZ ;  /* 0xffffffff001a7810 */ /* 0x000fc80007ffe0ff */
[----:B------:R-:W-:Y:S01]  /*24e0*/  ISETP.GT.U32.AND P0, PT, R26, 0x7feffffe, PT ;  /* 0x7feffffe1a00780c */ /* 0x000fe20003f04070 */
[----:B------:R-:W-:-:S05]  /*24f0*/  VIADD R26, R24, 0xffffffff ;  /* 0xffffffff181a7836 */ /* 0x000fca0000000000 */
[----:B------:R-:W-:-:S13]  /*2500*/  ISETP.GT.U32.OR P0, PT, R26, 0x7feffffe, P0 ;  /* 0x7feffffe1a00780c */ /* 0x000fda0000704470 */
[----:B------:R-:W-:Y:S05]  /*2510*/  @P0 BRA `(.L_x_18) ;  /* 0x00000000006c0947 */ /* 0x000fea0003800000 */
[----:B------:R-:W-:-:S04]  /*2520*/  LOP3.LUT R12, R15, 0x7ff00000, RZ, 0xc0, !PT ;  /* 0x7ff000000f0c7812 */ /* 0x000fc800078ec0ff */
[CC--:B------:R-:W-:Y:S02]  /*2530*/  VIADDMNMX R0, R3.reuse, -R12.reuse, 0xb9600000, !PT ;  /* 0xb960000003007446 */ /* 0x0c0fe4000780090c */
[----:B------:R-:W-:Y:S02]  /*2540*/  ISETP.GE.U32.AND P0, PT, R3, R12, PT ;  /* 0x0000000c0300720c */ /* 0x000fe40003f06070 */
[----:B------:R-:W-:Y:S02]  /*2550*/  VIMNMX R0, PT, PT, R0, 0x46a00000, PT ;  /* 0x46a0000000007848 */ /* 0x000fe40003fe0100 */
[----:B------:R-:W-:Y:S02]  /*2560*/  SEL R3, R2, 0x63400000, !P0 ;  /* 0x6340000002037807 */ /* 0x000fe40004000000 */
[----:B------:R-:W-:Y:S02]  /*2570*/  MOV R12, RZ ;  /* 0x000000ff000c7202 */ /* 0x000fe40000000f00 */
[----:B------:R-:W-:-:S05]  /*2580*/  IADD3 R0, PT, PT, -R3, R0, RZ ;  /* 0x0000000003007210 */ /* 0x000fca0007ffe1ff */
[----:B------:R-:W-:-:S06]  /*2590*/  VIADD R13, R0, 0x7fe00000 ;  /* 0x7fe00000000d7836 */ /* 0x000fcc0000000000 */
[----:B------:R-:W-:-:S10]  /*25a0*/  DMUL R2, R22, R12 ;  /* 0x0000000c16027228 */ /* 0x000fd40000000000 */
[----:B------:R-:W-:-:S13]  /*25b0*/  FSETP.GTU.AND P0, PT, |R3|, 1.469367938527859385e-39, PT ;  /* 0x001000000300780b */ /* 0x000fda0003f0c200 */
[----:B------:R-:W-:Y:S05]  /*25c0*/  @P0 BRA `(.L_x_19) ;  /* 0x0000000000940947 */ /* 0x000fea0003800000 */
[----:B------:R-:W-:Y:S01]  /*25d0*/  DFMA R10, R22, -R16, R10 ;  /* 0x80000010160a722b */ /* 0x000fe2000000000a */
[----:B------:R-:W-:-:S09]  /*25e0*/  IMAD.MOV.U32 R14, RZ, RZ, RZ ;  /* 0x000000ffff0e7224 */ /* 0x000fd200078e00ff */
[C---:B------:R-:W-:Y:S02]  /*25f0*/  FSETP.NEU.AND P0, PT, R11.reuse, RZ, PT ;  /* 0x000000ff0b00720b */ /* 0x040fe40003f0d000 */
[----:B------:R-:W-:-:S04]  /*2600*/  LOP3.LUT R12, R11, 0x80000000, R15, 0x48, !PT ;  /* 0x800000000b0c7812 */ /* 0x000fc800078e480f */
[----:B------:R-:W-:-:S07]  /*2610*/  LOP3.LUT R15, R12, R13, RZ, 0xfc, !PT ;  /* 0x0000000d0c0f7212 */ /* 0x000fce00078efcff */
[----:B------:R-:W-:Y:S05]  /*2620*/  @!P0 BRA `(.L_x_19) ;  /* 0x00000000007c8947 */ /* 0x000fea0003800000 */
[----:B------:R-:W-:Y:S01]  /*2630*/  IADD3 R11, PT, PT, -R0, RZ, RZ ;  /* 0x000000ff000b7210 */ /* 0x000fe20007ffe1ff */
[----:B------:R-:W-:Y:S01]  /*2640*/  IMAD.MOV.U32 R10, RZ, RZ, RZ ;  /* 0x000000ffff0a7224 */ /* 0x000fe200078e00ff */
[----:B------:R-:W-:-:S05]  /*2650*/  DMUL.RP R14, R22, R14 ;  /* 0x0000000e160e7228 */ /* 0x000fca0000008000 */
[----:B------:R-:W-:-:S06]  /*2660*/  DFMA R10, R2, -R10, R22 ;  /* 0x8000000a020a722b */ /* 0x000fcc0000000016 */
[----:B------:R-:W-:-:S04]  /*2670*/  IADD3 R10, PT, PT, -R0, -0x43300000, RZ ;  /* 0xbcd00000000a7810 */ /* 0x000fc80007ffe1ff */
[----:B------:R-:W-:Y:S02]  /*2680*/  FSETP.NEU.AND P0, PT, |R11|, R10, PT ;  /* 0x0000000a0b00720b */ /* 0x000fe40003f0d200 */
[----:B------:R-:W-:Y:S02]  /*2690*/  LOP3.LUT R11, R15, R12, RZ, 0x3c, !PT ;  /* 0x0000000c0f0b7212 */ /* 0x000fe400078e3cff */
[----:B------:R-:W-:Y:S02]  /*26a0*/  FSEL R2, R14, R2, !P0 ;  /* 0x000000020e027208 */ /* 0x000fe40004000000 */
[----:B------:R-:W-:Y:S01]  /*26b0*/  FSEL R3, R11, R3, !P0 ;  /* 0x000000030b037208 */ /* 0x000fe20004000000 */
[----:B------:R-:W-:Y:S06]  /*26c0*/  BRA `(.L_x_19) ;  /* 0x0000000000547947 */ /* 0x000fec0003800000 */
.L_x_18:
[----:B------:R-:W-:-:S14]  /*26d0*/  DSETP.NAN.AND P0, PT, R12, R12, PT ;  /* 0x0000000c0c00722a */ /* 0x000fdc0003f08000 */
[----:B------:R-:W-:Y:S05]  /*26e0*/  @P0 BRA `(.L_x_20) ;  /* 0x0000000000440947 */ /* 0x000fea0003800000 */
[----:B------:R-:W-:-:S14]  /*26f0*/  DSETP.NAN.AND P0, PT, R14, R14, PT ;  /* 0x0000000e0e00722a */ /* 0x000fdc0003f08000 */
[----:B------:R-:W-:Y:S05]  /*2700*/  @P0 BRA `(.L_x_21) ;  /* 0x0000000000300947 */ /* 0x000fea0003800000 */
[----:B------:R-:W-:Y:S01]  /*2710*/  ISETP.NE.AND P0, PT, R0, R24, PT ;  /* 0x000000180000720c */ /* 0x000fe20003f05270 */
[----:B------:R-:W-:Y:S01]  /*2720*/  IMAD.MOV.U32 R3, RZ, RZ, -0x80000 ;  /* 0xfff80000ff037424 */ /* 0x000fe200078e00ff */
[----:B------:R-:W-:-:S11]  /*2730*/  MOV R2, 0x0 ;  /* 0x0000000000027802 */ /* 0x000fd60000000f00 */
[----:B------:R-:W-:Y:S05]  /*2740*/  @!P0 BRA `(.L_x_19) ;  /* 0x0000000000348947 */ /* 0x000fea0003800000 */
[----:B------:R-:W-:Y:S02]  /*2750*/  ISETP.NE.AND P0, PT, R0, 0x7ff00000, PT ;  /* 0x7ff000000000780c */ /* 0x000fe40003f05270 */
[----:B------:R-:W-:Y:S02]  /*2760*/  LOP3.LUT R3, R13, 0x80000000, R15, 0x48, !PT ;  /* 0x800000000d037812 */ /* 0x000fe400078e480f */
[----:B------:R-:W-:-:S13]  /*2770*/  ISETP.EQ.OR P0, PT, R24, RZ, !P0 ;  /* 0x000000ff1800720c */ /* 0x000fda0004702670 */
[----:B------:R-:W-:Y:S02]  /*2780*/  @P0 LOP3.LUT R0, R3, 0x7ff00000, RZ, 0xfc, !PT ;  /* 0x7ff0000003000812 */ /* 0x000fe400078efcff */
[----:B------:R-:W-:Y:S01]  /*2790*/  @!P0 MOV R2, RZ ;  /* 0x000000ff00028202 */ /* 0x000fe20000000f00 */
[----:B------:R-:W-:Y:S01]  /*27a0*/  @P0 IMAD.MOV.U32 R2, RZ, RZ, RZ ;  /* 0x000000ffff020224 */ /* 0x000fe200078e00ff */
[----:B------:R-:W-:Y:S01]  /*27b0*/  @P0 MOV R3, R0 ;  /* 0x0000000000030202 */ /* 0x000fe20000000f00 */
[----:B------:R-:W-:Y:S06]  /*27c0*/  BRA `(.L_x_19) ;  /* 0x0000000000147947 */ /* 0x000fec0003800000 */
.L_x_21:
[----:B------:R-:W-:Y:S01]  /*27d0*/  LOP3.LUT R3, R15, 0x80000, RZ, 0xfc, !PT ;  /* 0x000800000f037812 */ /* 0x000fe200078efcff */
[----:B------:R-:W-:Y:S01]  /*27e0*/  IMAD.MOV.U32 R2, RZ, RZ, R14 ;  /* 0x000000ffff027224 */ /* 0x000fe200078e000e */
[----:B------:R-:W-:Y:S06]  /*27f0*/  BRA `(.L_x_19) ;  /* 0x0000000000087947 */ /* 0x000fec0003800000 */
.L_x_20:
[----:B------:R-:W-:Y:S02]  /*2800*/  LOP3.LUT R3, R13, 0x80000, RZ, 0xfc, !PT ;  /* 0x000800000d037812 */ /* 0x000fe400078efcff */
[----:B------:R-:W-:-:S07]  /*2810*/  MOV R2, R12 ;  /* 0x0000000c00027202 */ /* 0x000fce0000000f00 */
.L_x_19:
[----:B------:R-:W-:Y:S01]  /*2820*/  IMAD.MOV.U32 R0, RZ, RZ, R2 ;  /* 0x000000ffff007224 */ /* 0x000fe200078e0002 */
[----:B------:R-:W-:Y:S01]  /*2830*/  MOV R11, R3 ;  /* 0x00000003000b7202 */ /* 0x000fe20000000f00 */
[----:B------:R-:W-:Y:S01]  /*2840*/  IMAD.MOV.U32 R2, RZ, RZ, R6 ;  /* 0x000000ffff027224 */ /* 0x000fe200078e0006 */
[----:B------:R-:W-:-:S04]  /*2850*/  MOV R3, 0x0 ;  /* 0x0000000000037802 */ /* 0x000fc80000000f00 */
[----:B------:R-:W-:Y:S05]  /*2860*/  RET.REL.NODEC R2 `(_Z21log_likelihood_kernelPfS_S_S_i) ;  /* 0xffffffd402e47950 */ /* 0x000fea0003c3ffff */
        .weak           $__internal_1_$__cuda_sm3x_div_rn_noftz_f32_slowpath
        .type           $__internal_1_$__cuda_sm3x_div_rn_noftz_f32_slowpath,@function
        .size           $__internal_1_$__cuda_sm3x_div_rn_noftz_f32_slowpath,(.L_x_32 - $__internal_1_$__cuda_sm3x_div_rn_noftz_f32_slowpath)
$__internal_1_$__cuda_sm3x_div_rn_noftz_f32_slowpath:
[--C-:B------:R-:W-:Y:S01]  /*2870*/  SHF.R.U32.HI R3, RZ, 0x17, R14.reuse ;  /* 0x00000017ff037819 */ /* 0x100fe2000001160e */
[----:B------:R-:W-:Y:S01]  /*2880*/  IMAD.MOV.U32 R13, RZ, RZ, R14 ;  /* 0x000000ffff0d7224 */ /* 0x000fe200078e000e */
[----:B------:R-:W-:Y:S02]  /*2890*/  SHF.R.U32.HI R10, RZ, 0x17, R0 ;  /* 0x00000017ff0a7819 */ /* 0x000fe40000011600 */
[----:B------:R-:W-:Y:S02]  /*28a0*/  LOP3.LUT R3, R3, 0xff, RZ, 0xc0, !PT ;  /* 0x000000ff03037812 */ /* 0x000fe400078ec0ff */
[----:B------:R-:W-:-:S03]  /*28b0*/  LOP3.LUT R10, R10, 0xff, RZ, 0xc0, !PT ;  /* 0x000000ff0a0a7812 */ /* 0x000fc600078ec0ff */
[----:B------:R-:W-:Y:S01]  /*28c0*/  VIADD R11, R3, 0xffffffff ;  /* 0xffffffff030b7836 */ /* 0x000fe20000000000 */
[----:B------:R-:W-:-:S04]  /*28d0*/  IADD3 R12, PT, PT, R10, -0x1, RZ ;  /* 0xffffffff0a0c7810 */ /* 0x000fc80007ffe0ff */
[----:B------:R-:W-:-:S04]  /*28e0*/  ISETP.GT.U32.AND P0, PT, R11, 0xfd, PT ;  /* 0x000000fd0b00780c */ /* 0x000fc80003f04070 */
[----:B------:R-:W-:-:S13]  /*28f0*/  ISETP.GT.U32.OR P0, PT, R12, 0xfd, P0 ;  /* 0x000000fd0c00780c */ /* 0x000fda0000704470 */
[----:B------:R-:W-:Y:S01]  /*2900*/  @!P0 MOV R6, RZ ;  /* 0x000000ff00068202 */ /* 0x000fe20000000f00 */
[----:B------:R-:W-:Y:S06]  /*2910*/  @!P0 BRA `(.L_x_22) ;  /* 0x00000000005c8947 */ /* 0x000fec0003800000 */
[----:B------:R-:W-:Y:S02]  /*2920*/  FSETP.GTU.FTZ.AND P0, PT, |R0|, +INF , PT ;  /* 0x7f8000000000780b */ /* 0x000fe40003f1c200 */
[----:B------:R-:W-:-:S04]  /*2930*/  FSETP.GTU.FTZ.AND P1, PT, |R14|, +INF , PT ;  /* 0x7f8000000e00780b */ /* 0x000fc80003f3c200 */
[----:B------:R-:W-:-:S13]  /*2940*/  PLOP3.LUT P0, PT, P0, P1, PT, 0xf8, 0x8f ;  /* 0x00000000008f781c */ /* 0x000fda0000703f70 */
[----:B------:R-:W-:Y:S05]  /*2950*/  @P0 BRA `(.L_x_23) ;  /* 0x0000000400440947 */ /* 0x000fea0003800000 */
[----:B------:R-:W-:-:S13]  /*2960*/  LOP3.LUT P0, RZ, R13, 0x7fffffff, R0, 0xc8, !PT ;  /* 0x7fffffff0dff7812 */ /* 0x000fda000780c800 */
[----:B------:R-:W-:Y:S05]  /*2970*/  @!P0 BRA `(.L_x_24) ;  /* 0x0000000400348947 */ /* 0x000fea0003800000 */
[----:B------:R-:W-:Y:S02]  /*2980*/  FSETP.NEU.FTZ.AND P2, PT, |R0|, +INF , PT ;  /* 0x7f8000000000780b */ /* 0x000fe40003f5d200 */
[----:B------:R-:W-:Y:S02]  /*2990*/  FSETP.NEU.FTZ.AND P1, PT, |R14|, +INF , PT ;  /* 0x7f8000000e00780b */ /* 0x000fe40003f3d200 */
[----:B------:R-:W-:-:S11]  /*29a0*/  FSETP.NEU.FTZ.AND P0, PT, |R0|, +INF , PT ;  /* 0x7f8000000000780b */ /* 0x000fd60003f1d200 */
[----:B------:R-:W-:Y:S05]  /*29b0*/  @!P1 BRA !P2, `(.L_x_24) ;  /* 0x0000000400249947 */ /* 0x000fea0005000000 */
[----:B------:R-:W-:-:S04]  /*29c0*/  LOP3.LUT P2, RZ, R0, 0x7fffffff, RZ, 0xc0, !PT ;  /* 0x7fffffff00ff7812 */ /* 0x000fc8000784c0ff */
[----:B------:R-:W-:-:S13]  /*29d0*/  PLOP3.LUT P1, PT, P1, P2, PT, 0x2f, 0xf2 ;  /* 0x0000000000f2781c */ /* 0x000fda0000f24577 */
[----:B------:R-:W-:Y:S05]  /*29e0*/  @P1 BRA `(.L_x_25) ;  /* 0x0000000400101947 */ /* 0x000fea0003800000 */
[----:B------:R-:W-:-:S04]  /*29f0*/  LOP3.LUT P1, RZ, R13, 0x7fffffff, RZ, 0xc0, !PT ;  /* 0x7fffffff0dff7812 */ /* 0x000fc8000782c0ff */
[----:B------:R-:W-:-:S13]  /*2a00*/  PLOP3.LUT P0, PT, P0, P1, PT, 0x2f, 0xf2 ;  /* 0x0000000000f2781c */ /* 0x000fda0000702577 */
[----:B------:R-:W-:Y:S05]  /*2a10*/  @P0 BRA `(.L_x_26) ;  /* 0x0000000000f80947 */ /* 0x000fea0003800000 */
[----:B------:R-:W-:Y:S02]  /*2a20*/  ISETP.GE.AND P0, PT, R12, RZ, PT ;  /* 0x000000ff0c00720c */ /* 0x000fe40003f06270 */
[----:B------:R-:W-:-:S11]  /*2a30*/  ISETP.GE.AND P1, PT, R11, RZ, PT ;  /* 0x000000ff0b00720c */ /* 0x000fd60003f26270 */
[----:B------:R-:W-:Y:S01]  /*2a40*/  @P0 IMAD.MOV.U32 R6, RZ, RZ, RZ ;  /* 0x000000ffff060224 */ /* 0x000fe200078e00ff */
[----:B------:R-:W-:Y:S01]  /*2a50*/  @!P0 MOV R6, 0xffffffc0 ;  /* 0xffffffc000068802 */ /* 0x000fe20000000f00 */
[----:B------:R-:W-:Y:S01]  /*2a60*/  @!P0 FFMA R0, R0, 1.84467440737095516160e+19, RZ ;  /* 0x5f80000000008823 */ /* 0x000fe200000000ff */
[----:B------:R-:W-:-:S03]  /*2a70*/  @!P1 FFMA R13, R14, 1.84467440737095516160e+19, RZ ;  /* 0x5f8000000e0d9823 */ /* 0x000fc600000000ff */
[----:B------:R-:W-:-:S07]  /*2a80*/  @!P1 VIADD R6, R6, 0x40 ;  /* 0x0000004006069836 */ /* 0x000fce0000000000 */
.L_x_22:
[----:B------:R-:W-:Y:S01]  /*2a90*/  LEA R12, R3, 0xc0800000, 0x17 ;  /* 0xc0800000030c7811 */ /* 0x000fe200078eb8ff */
[----:B------:R-:W-:-:S03]  /*2aa0*/  VIADD R10, R10, 0xffffff81 ;  /* 0xffffff810a0a7836 */ /* 0x000fc60000000000 */
[----:B------:R-:W-:Y:S01]  /*2ab0*/  IADD3 R16, PT, PT, -R12, R13, RZ ;  /* 0x0000000d0c107210 */ /* 0x000fe20007ffe1ff */
[----:B------:R-:W-:-:S03]  /*2ac0*/  IMAD R0, R10, -0x800000, R0 ;  /* 0xff8000000a007824 */ /* 0x000fc600078e0200 */
[----:B------:R-:W0:Y:S01]  /*2ad0*/  MUFU.RCP R12, R16 ;  /* 0x00000010000c7308 */ /* 0x000e220000001000 */
[----:B------:R-:W-:-:S04]  /*2ae0*/  FADD.FTZ R11, -R16, -RZ ;  /* 0x800000ff100b7221 */ /* 0x000fc80000010100 */
[----:B0-----:R-:W-:-:S04]  /*2af0*/  FFMA R13, R12, R11, 1 ;  /* 0x3f8000000c0d7423 */ /* 0x001fc8000000000b */
[----:B------:R-:W-:-:S04]  /*2b00*/  FFMA R13, R12, R13, R12 ;  /* 0x0000000d0c0d7223 */ /* 0x000fc8000000000c */
[----:B------:R-:W-:-:S04]  /*2b10*/  FFMA R12, R0, R13, RZ ;  /* 0x0000000d000c7223 */ /* 0x000fc800000000ff */
[----:B------:R-:W-:-:S04]  /*2b20*/  FFMA R15, R11, R12, R0 ;  /* 0x0000000c0b0f7223 */ /* 0x000fc80000000000 */
[----:B------:R-:W-:Y:S01]  /*2b30*/  FFMA R12, R13, R15, R12 ;  /* 0x0000000f0d0c7223 */ /* 0x000fe2000000000c */
[----:B------:R-:W-:-:S03]  /*2b40*/  IADD3 R15, PT, PT, R10, 0x7f, -R3 ;  /* 0x0000007f0a0f7810 */ /* 0x000fc60007ffe803 */
[----:B------:R-:W-:Y:S01]  /*2b50*/  FFMA R11, R11, R12, R0 ;  /* 0x0000000c0b0b7223 */ /* 0x000fe20000000000 */
[----:B------:R-:W-:-:S03]  /*2b60*/  IADD3 R15, PT, PT, R15, R6, RZ ;  /* 0x000000060f0f7210 */ /* 0x000fc60007ffe0ff */
[----:B------:R-:W-:-:S05]  /*2b70*/  FFMA R0, R13, R11, R12 ;  /* 0x0000000b0d007223 */ /* 0x000fca000000000c */
[----:B------:R-:W-:-:S04]  /*2b80*/  SHF.R.U32.HI R3, RZ, 0x17, R0 ;  /* 0x00000017ff037819 */ /* 0x000fc80000011600 */
[----:B------:R-:W-:-:S05]  /*2b90*/  LOP3.LUT R6, R3, 0xff, RZ, 0xc0, !PT ;  /* 0x000000ff03067812 */ /* 0x000fca00078ec0ff */
[----:B------:R-:W-:-:S05]  /*2ba0*/  IMAD.IADD R3, R6, 0x1, R15 ;  /* 0x0000000106037824 */ /* 0x000fca00078e020f */
[----:B------:R-:W-:-:S04]  /*2bb0*/  IADD3 R6, PT, PT, R3, -0x1, RZ ;  /* 0xffffffff03067810 */ /* 0x000fc80007ffe0ff */
[----:B------:R-:W-:-:S13]  /*2bc0*/  ISETP.GE.U32.AND P0, PT, R6, 0xfe, PT ;  /* 0x000000fe0600780c */ /* 0x000fda0003f06070 */
[----:B------:R-:W-:Y:S05]  /*2bd0*/  @!P0 BRA `(.L_x_27) ;  /* 0x0000000000808947 */ /* 0x000fea0003800000 */
[----:B------:R-:W-:-:S13]  /*2be0*/  ISETP.GT.AND P0, PT, R3, 0xfe, PT ;  /* 0x000000fe0300780c */ /* 0x000fda0003f04270 */
[----:B------:R-:W-:Y:S05]  /*2bf0*/  @P0 BRA `(.L_x_28) ;  /* 0x00000000006c0947 */ /* 0x000fea0003800000 */
[----:B------:R-:W-:-:S13]  /*2c00*/  ISETP.GE.AND P0, PT, R3, 0x1, PT ;  /* 0x000000010300780c */ /* 0x000fda0003f06270 */
[----:B------:R-:W-:Y:S05]  /*2c10*/  @P0 BRA `(.L_x_29) ;  /* 0x0000000000980947 */ /* 0x000fea0003800000 */
[----:B------:R-:W-:Y:S02]  /*2c20*/  ISETP.GE.AND P0, PT, R3, -0x18, PT ;  /* 0xffffffe80300780c */ /* 0x000fe40003f06270 */
[----:B------:R-:W-:-:S11]  /*2c30*/  LOP3.LUT R0, R0, 0x80000000, RZ, 0xc0, !PT ;  /* 0x8000000000007812 */ /* 0x000fd600078ec0ff */
[----:B------:R-:W-:Y:S05]  /*2c40*/  @!P0 BRA `(.L_x_29) ;  /* 0x00000000008c8947 */ /* 0x000fea0003800000 */
[CCC-:B------:R-:W-:Y:S01]  /*2c50*/  FFMA.RZ R6, R13.reuse, R11.reuse, R12.reuse ;  /* 0x0000000b0d067223 */ /* 0x1c0fe2000000c00c */
[CCC-:B------:R-:W-:Y:S01]  /*2c60*/  FFMA.RP R10, R13.reuse, R11.reuse, R12.reuse ;  /* 0x0000000b0d0a7223 */ /* 0x1c0fe2000000800c */
[----:B------:R-:W-:Y:S01]  /*2c70*/  FFMA.RM R11, R13, R11, R12 ;  /* 0x0000000b0d0b7223 */ /* 0x000fe2000000400c */
[C---:B------:R-:W-:Y:S01]  /*2c80*/  VIADD R12, R3.reuse, 0x20 ;  /* 0x00000020030c7836 */ /* 0x040fe20000000000 */
[C---:B------:R-:W-:Y:S02]  /*2c90*/  ISETP.NE.AND P2, PT, R3.reuse, RZ, PT ;  /* 0x000000ff0300720c */ /* 0x040fe40003f45270 */
[----:B------:R-:W-:Y:S02]  /*2ca0*/  LOP3.LUT R6, R6, 0x7fffff, RZ, 0xc0, !PT ;  /* 0x007fffff06067812 */ /* 0x000fe400078ec0ff */
[----:B------:R-:W-:Y:S02]  /*2cb0*/  ISETP.NE.AND P1, PT, R3, RZ, PT ;  /* 0x000000ff0300720c */ /* 0x000fe40003f25270 */
[----:B------:R-:W-:-:S02]  /*2cc0*/  LOP3.LUT R13, R6, 0x800000, RZ, 0xfc, !PT ;  /* 0x00800000060d7812 */ /* 0x000fc400078efcff */
[----:B------:R-:W-:Y:S02]  /*2cd0*/  IADD3 R3, PT, PT, -R3, RZ, RZ ;  /* 0x000000ff03037210 */ /* 0x000fe40007ffe1ff */
[----:B------:R-:W-:Y:S02]  /*2ce0*/  SHF.L.U32 R12, R13, R12, RZ ;  /* 0x0000000c0d0c7219 */ /* 0x000fe400000006ff */
[----:B------:R-:W-:Y:S02]  /*2cf0*/  FSETP.NEU.FTZ.AND P0, PT, R10, R11, PT ;  /* 0x0000000b0a00720b */ /* 0x000fe40003f1d000 */
[----:B------:R-:W-:Y:S02]  /*2d00*/  SEL R6, R3, RZ, P2 ;  /* 0x000000ff03067207 */ /* 0x000fe40001000000 */
[----:B------:R-:W-:Y:S02]  /*2d10*/  ISETP.NE.AND P1, PT, R12, RZ, P1 ;  /* 0x000000ff0c00720c */ /* 0x000fe40000f25270 */
[----:B------:R-:W-:-:S02]  /*2d20*/  SHF.R.U32.HI R6, RZ, R6, R13 ;  /* 0x00000006ff067219 */ /* 0x000fc4000001160d */
[----:B------:R-:W-:Y:S02]  /*2d30*/  PLOP3.LUT P0, PT, P0, P1, PT, 0xf8, 0x8f ;  /* 0x00000000008f781c */ /* 0x000fe40000703f70 */
[----:B------:R-:W-:Y:S02]  /*2d40*/  SHF.R.U32.HI R10, RZ, 0x1, R6 ;  /* 0x00000001ff0a7819 */ /* 0x000fe40000011606 */
[----:B------:R-:W-:-:S04]  /*2d50*/  SEL R3, RZ, 0x1, !P0 ;  /* 0x00000001ff037807 */ /* 0x000fc80004000000 */
[----:B------:R-:W-:-:S04]  /*2d60*/  LOP3.LUT R3, R3, 0x1, R10, 0xf8, !PT ;  /* 0x0000000103037812 */ /* 0x000fc800078ef80a */
[----:B------:R-:W-:-:S05]  /*2d70*/  LOP3.LUT R3, R3, R6, RZ, 0xc0, !PT ;  /* 0x0000000603037212 */ /* 0x000fca00078ec0ff */
[----:B------:R-:W-:-:S05]  /*2d80*/  IMAD.IADD R3, R10, 0x1, R3 ;  /* 0x000000010a037824 */ /* 0x000fca00078e0203 */
[----:B------:R-:W-:Y:S01]  /*2d90*/  LOP3.LUT R0, R3, R0, RZ, 0xfc, !PT ;  /* 0x0000000003007212 */ /* 0x000fe200078efcff */
[----:B------:R-:W-:Y:S06]  /*2da0*/  BRA `(.L_x_29) ;  /* 0x0000000000347947 */ /* 0x000fec0003800000 */
.L_x_28:
[----:B------:R-:W-:-:S04]  /*2db0*/  LOP3.LUT R0, R0, 0x80000000, RZ, 0xc0, !PT ;  /* 0x8000000000007812 */ /* 0x000fc800078ec0ff */
[----:B------:R-:W-:Y:S01]  /*2dc0*/  LOP3.LUT R0, R0, 0x7f800000, RZ, 0xfc, !PT ;  /* 0x7f80000000007812 */ /* 0x000fe200078efcff */
[----:B------:R-:W-:Y:S06]  /*2dd0*/  BRA `(.L_x_29) ;  /* 0x0000000000287947 */ /* 0x000fec0003800000 */
.L_x_27:
[----:B------:R-:W-:Y:S01]  /*2de0*/  LEA R0, R15, R0, 0x17 ;  /* 0x000000000f007211 */ /* 0x000fe200078eb8ff */
[----:B------:R-:W-:Y:S06]  /*2df0*/  BRA `(.L_x_29) ;  /* 0x0000000000207947 */ /* 0x000fec0003800000 */
.L_x_26:
[----:B------:R-:W-:-:S04]  /*2e00*/  LOP3.LUT R0, R13, 0x80000000, R0, 0x48, !PT ;  /* 0x800000000d007812 */ /* 0x000fc800078e4800 */
[----:B------:R-:W-:Y:S01]  /*2e10*/  LOP3.LUT R0, R0, 0x7f800000, RZ, 0xfc, !PT ;  /* 0x7f80000000007812 */ /* 0x000fe200078efcff */
[----:B------:R-:W-:Y:S06]  /*2e20*/  BRA `(.L_x_29) ;  /* 0x0000000000147947 */ /* 0x000fec0003800000 */
.L_x_25:
[----:B------:R-:W-:Y:S01]  /*2e30*/  LOP3.LUT R0, R13, 0x80000000, R0, 0x48, !PT ;  /* 0x800000000d007812 */ /* 0x000fe200078e4800 */
[----:B------:R-:W-:Y:S06]  /*2e40*/  BRA `(.L_x_29) ;  /* 0x00000000000c7947 */ /* 0x000fec0003800000 */
.L_x_24:
[----:B------:R-:W0:Y:S01]  /*2e50*/  MUFU.RSQ R0, -QNAN ;  /* 0xffc0000000007908 */ /* 0x000e220000001400 */
[----:B------:R-:W-:Y:S05]  /*2e60*/  BRA `(.L_x_29) ;  /* 0x0000000000047947 */ /* 0x000fea0003800000 */
.L_x_23:
[----:B------:R-:W-:-:S07]  /*2e70*/  FADD.FTZ R0, R0, R14 ;  /* 0x0000000e00007221 */ /* 0x000fce0000010000 */
.L_x_29:
[----:B------:R-:W-:Y:S02]  /*2e80*/  HFMA2 R3, -RZ, RZ, 0, 0 ;  /* 0x00000000ff037431 */ /* 0x000fe400000001ff */
[----:B0-----:R-:W-:Y:S02]  /*2e90*/  IMAD.MOV.U32 R10, RZ, RZ, R0 ;  /* 0x000000ffff0a7224 */ /* 0x001fe400078e0000 */
[----:B------:R-:W-:Y:S05]  /*2ea0*/  RET.REL.NODEC R2 `(_Z21log_likelihood_kernelPfS_S_S_i) ;  /* 0xffffffd002547950 */ /* 0x000fea0003c3ffff */
.L_x_30:
[----:B------:R-:W-:-:S00]  /*2eb0*/  BRA `(.L_x_30) ;  /* 0xfffffffc00fc7947 */ /* 0x000fc0000383ffff */
[----:B------:R-:W-:-:S00]  /*2ec0*/  NOP ;  /* 0x0000000000007918 */ /* 0x000fc00000000000 */
        /* <DEDUP_REMOVED lines=11> */
.L_x_32:


//--------------------- .nv.shared.reserved.0     --------------------------
	.section	.nv.shared.reserved.0,"aw",@nobits
	.weak		__nv_reservedSMEM_offset_0_alias
	.size		__nv_reservedSMEM_offset_0_alias, 0, 64
	.other		__nv_reservedSMEM_offset_0_alias,@"STO_CUDA_RESERVED_SHARED STV_DEFAULT"
__nv_reservedSMEM_offset_0_alias:
	.zero		0
	.zero		64


//--------------------- .nv.constant0._Z21log_likelihood_kernelPfS_S_S_i --------------------------
	.section	.nv.constant0._Z21log_likelihood_kernelPfS_S_S_i,"a",@progbits
	.sectionflags	@""
	.align	4
.nv.constant0._Z21log_likelihood_kernelPfS_S_S_i:
	.zero		932


//--------------------- SYMBOLS --------------------------

	.type		.nv.reservedSmem.offset0,@object
	.size		.nv.reservedSmem.offset0,0x4
